//
// Generated by NVIDIA NVVM Compiler
//
// Compiler Build ID: CL-36424714
// Cuda compilation tools, release 13.0, V13.0.88
// Based on NVVM 20.0.0
//

.version 9.0
.target sm_100
.address_size 64

	// .globl	_Z11setupStatesv
.func  (.param .b64 func_retval0) __internal_accurate_pow
(
	.param .b64 __internal_accurate_pow_param_0
)
;
.global .align 4 .b8 precalc_xorwow_matrix[102400];
.global .align 4 .b8 precalc_xorwow_offset_matrix[102400];
.global .align 4 .b8 mrg32k3aM1[2304];
.global .align 4 .b8 mrg32k3aM2[2304];
.global .align 4 .b8 mrg32k3aM1SubSeq[2016];
.global .align 4 .b8 mrg32k3aM2SubSeq[2016];
.global .align 4 .b8 mrg32k3aM1Seq[2304];
.global .align 4 .b8 mrg32k3aM2Seq[2304];
.const .align 8 .b8 __cr_lgamma_table[72];
.global .align 8 .b8 globalStates[49152];

.visible .entry _Z11setupStatesv()
{
	.reg .pred 	%p<24>;
	.reg .b32 	%r<413>;
	.reg .b64 	%rd<18>;

	mov.u32 	%r182, %tid.x;
	mov.u32 	%r183, %ntid.x;
	mov.u32 	%r184, %ctaid.x;
	mad.lo.s32 	%r185, %r183, %r184, %r182;
	// begin inline asm
	mov.u64 	%rd8, %clock64;
	// end inline asm
	cvt.s64.s32 	%rd17, %r185;
	mul.wide.s32 	%rd9, %r185, 48;
	mov.u64 	%rd10, globalStates;
	add.s64 	%rd2, %rd10, %rd9;
	cvt.u32.u64 	%r186, %rd8;
	xor.b32  	%r187, %r186, -1429050551;
	mul.lo.s32 	%r188, %r187, 1099087573;
	{ .reg .b32 tmp; mov.b64 {tmp, %r189}, %rd8; }
	xor.b32  	%r190, %r189, -136515619;
	mul.lo.s32 	%r191, %r190, -1703105765;
	add.s32 	%r192, %r188, %r191;
	add.s32 	%r193, %r192, 6615241;
	add.s32 	%r194, %r188, 123456789;
	st.global.v2.u32 	[%rd2], {%r193, %r194};
	xor.b32  	%r195, %r188, 362436069;
	add.s32 	%r196, %r191, 521288629;
	st.global.v2.u32 	[%rd2+8], {%r195, %r196};
	xor.b32  	%r197, %r191, 88675123;
	add.s32 	%r198, %r188, 5783321;
	st.global.v2.u32 	[%rd2+16], {%r197, %r198};
	setp.eq.s32 	%p1, %r185, 0;
	@%p1 bra 	$L__BB0_42;
	mov.b32 	%r319, 0;
$L__BB0_2:
	and.b64  	%rd4, %rd17, 3;
	setp.eq.s64 	%p2, %rd4, 0;
	@%p2 bra 	$L__BB0_41;
	mul.wide.u32 	%rd11, %r319, 3200;
	mov.u64 	%rd12, precalc_xorwow_matrix;
	add.s64 	%rd5, %rd12, %rd11;
	cvt.u32.u64 	%r2, %rd4;
	mov.b32 	%r320, 0;
$L__BB0_4:
	mov.b32 	%r333, 0;
	mov.u32 	%r334, %r333;
	mov.u32 	%r335, %r333;
	mov.u32 	%r336, %r333;
	mov.u32 	%r337, %r333;
	mov.u32 	%r326, %r333;
$L__BB0_5:
	mul.wide.u32 	%rd13, %r326, 4;
	add.s64 	%rd14, %rd2, %rd13;
	ld.global.u32 	%r10, [%rd14+4];
	shl.b32 	%r11, %r326, 5;
	mov.b32 	%r332, 0;
$L__BB0_6:
	.pragma "nounroll";
	shr.u32 	%r203, %r10, %r332;
	and.b32  	%r204, %r203, 1;
	setp.eq.b32 	%p3, %r204, 1;
	not.pred 	%p4, %p3;
	add.s32 	%r205, %r11, %r332;
	mul.lo.s32 	%r206, %r205, 5;
	mul.wide.u32 	%rd15, %r206, 4;
	add.s64 	%rd6, %rd5, %rd15;
	@%p4 bra 	$L__BB0_8;
	ld.global.u32 	%r207, [%rd6];
	xor.b32  	%r337, %r337, %r207;
	ld.global.u32 	%r208, [%rd6+4];
	xor.b32  	%r336, %r336, %r208;
	ld.global.u32 	%r209, [%rd6+8];
	xor.b32  	%r335, %r335, %r209;
	ld.global.u32 	%r210, [%rd6+12];
	xor.b32  	%r334, %r334, %r210;
	ld.global.u32 	%r211, [%rd6+16];
	xor.b32  	%r333, %r333, %r211;
$L__BB0_8:
	and.b32  	%r213, %r203, 2;
	setp.eq.s32 	%p5, %r213, 0;
	@%p5 bra 	$L__BB0_10;
	ld.global.u32 	%r214, [%rd6+20];
	xor.b32  	%r337, %r337, %r214;
	ld.global.u32 	%r215, [%rd6+24];
	xor.b32  	%r336, %r336, %r215;
	ld.global.u32 	%r216, [%rd6+28];
	xor.b32  	%r335, %r335, %r216;
	ld.global.u32 	%r217, [%rd6+32];
	xor.b32  	%r334, %r334, %r217;
	ld.global.u32 	%r218, [%rd6+36];
	xor.b32  	%r333, %r333, %r218;
$L__BB0_10:
	and.b32  	%r220, %r203, 4;
	setp.eq.s32 	%p6, %r220, 0;
	@%p6 bra 	$L__BB0_12;
	ld.global.u32 	%r221, [%rd6+40];
	xor.b32  	%r337, %r337, %r221;
	ld.global.u32 	%r222, [%rd6+44];
	xor.b32  	%r336, %r336, %r222;
	ld.global.u32 	%r223, [%rd6+48];
	xor.b32  	%r335, %r335, %r223;
	ld.global.u32 	%r224, [%rd6+52];
	xor.b32  	%r334, %r334, %r224;
	ld.global.u32 	%r225, [%rd6+56];
	xor.b32  	%r333, %r333, %r225;
$L__BB0_12:
	and.b32  	%r227, %r203, 8;
	setp.eq.s32 	%p7, %r227, 0;
	@%p7 bra 	$L__BB0_14;
	ld.global.u32 	%r228, [%rd6+60];
	xor.b32  	%r337, %r337, %r228;
	ld.global.u32 	%r229, [%rd6+64];
	xor.b32  	%r336, %r336, %r229;
	ld.global.u32 	%r230, [%rd6+68];
	xor.b32  	%r335, %r335, %r230;
	ld.global.u32 	%r231, [%rd6+72];
	xor.b32  	%r334, %r334, %r231;
	ld.global.u32 	%r232, [%rd6+76];
	xor.b32  	%r333, %r333, %r232;
$L__BB0_14:
	and.b32  	%r234, %r203, 16;
	setp.eq.s32 	%p8, %r234, 0;
	@%p8 bra 	$L__BB0_16;
	ld.global.u32 	%r235, [%rd6+80];
	xor.b32  	%r337, %r337, %r235;
	ld.global.u32 	%r236, [%rd6+84];
	xor.b32  	%r336, %r336, %r236;
	ld.global.u32 	%r237, [%rd6+88];
	xor.b32  	%r335, %r335, %r237;
	ld.global.u32 	%r238, [%rd6+92];
	xor.b32  	%r334, %r334, %r238;
	ld.global.u32 	%r239, [%rd6+96];
	xor.b32  	%r333, %r333, %r239;
$L__BB0_16:
	and.b32  	%r241, %r203, 32;
	setp.eq.s32 	%p9, %r241, 0;
	@%p9 bra 	$L__BB0_18;
	ld.global.u32 	%r242, [%rd6+100];
	xor.b32  	%r337, %r337, %r242;
	ld.global.u32 	%r243, [%rd6+104];
	xor.b32  	%r336, %r336, %r243;
	ld.global.u32 	%r244, [%rd6+108];
	xor.b32  	%r335, %r335, %r244;
	ld.global.u32 	%r245, [%rd6+112];
	xor.b32  	%r334, %r334, %r245;
	ld.global.u32 	%r246, [%rd6+116];
	xor.b32  	%r333, %r333, %r246;
$L__BB0_18:
	and.b32  	%r248, %r203, 64;
	setp.eq.s32 	%p10, %r248, 0;
	@%p10 bra 	$L__BB0_20;
	ld.global.u32 	%r249, [%rd6+120];
	xor.b32  	%r337, %r337, %r249;
	ld.global.u32 	%r250, [%rd6+124];
	xor.b32  	%r336, %r336, %r250;
	ld.global.u32 	%r251, [%rd6+128];
	xor.b32  	%r335, %r335, %r251;
	ld.global.u32 	%r252, [%rd6+132];
	xor.b32  	%r334, %r334, %r252;
	ld.global.u32 	%r253, [%rd6+136];
	xor.b32  	%r333, %r333, %r253;
$L__BB0_20:
	and.b32  	%r255, %r203, 128;
	setp.eq.s32 	%p11, %r255, 0;
	@%p11 bra 	$L__BB0_22;
	ld.global.u32 	%r256, [%rd6+140];
	xor.b32  	%r337, %r337, %r256;
	ld.global.u32 	%r257, [%rd6+144];
	xor.b32  	%r336, %r336, %r257;
	ld.global.u32 	%r258, [%rd6+148];
	xor.b32  	%r335, %r335, %r258;
	ld.global.u32 	%r259, [%rd6+152];
	xor.b32  	%r334, %r334, %r259;
	ld.global.u32 	%r260, [%rd6+156];
	xor.b32  	%r333, %r333, %r260;
$L__BB0_22:
	and.b32  	%r262, %r203, 256;
	setp.eq.s32 	%p12, %r262, 0;
	@%p12 bra 	$L__BB0_24;
	ld.global.u32 	%r263, [%rd6+160];
	xor.b32  	%r337, %r337, %r263;
	ld.global.u32 	%r264, [%rd6+164];
	xor.b32  	%r336, %r336, %r264;
	ld.global.u32 	%r265, [%rd6+168];
	xor.b32  	%r335, %r335, %r265;
	ld.global.u32 	%r266, [%rd6+172];
	xor.b32  	%r334, %r334, %r266;
	ld.global.u32 	%r267, [%rd6+176];
	xor.b32  	%r333, %r333, %r267;
$L__BB0_24:
	and.b32  	%r269, %r203, 512;
	setp.eq.s32 	%p13, %r269, 0;
	@%p13 bra 	$L__BB0_26;
	ld.global.u32 	%r270, [%rd6+180];
	xor.b32  	%r337, %r337, %r270;
	ld.global.u32 	%r271, [%rd6+184];
	xor.b32  	%r336, %r336, %r271;
	ld.global.u32 	%r272, [%rd6+188];
	xor.b32  	%r335, %r335, %r272;
	ld.global.u32 	%r273, [%rd6+192];
	xor.b32  	%r334, %r334, %r273;
	ld.global.u32 	%r274, [%rd6+196];
	xor.b32  	%r333, %r333, %r274;
$L__BB0_26:
	and.b32  	%r276, %r203, 1024;
	setp.eq.s32 	%p14, %r276, 0;
	@%p14 bra 	$L__BB0_28;
	ld.global.u32 	%r277, [%rd6+200];
	xor.b32  	%r337, %r337, %r277;
	ld.global.u32 	%r278, [%rd6+204];
	xor.b32  	%r336, %r336, %r278;
	ld.global.u32 	%r279, [%rd6+208];
	xor.b32  	%r335, %r335, %r279;
	ld.global.u32 	%r280, [%rd6+212];
	xor.b32  	%r334, %r334, %r280;
	ld.global.u32 	%r281, [%rd6+216];
	xor.b32  	%r333, %r333, %r281;
$L__BB0_28:
	and.b32  	%r283, %r203, 2048;
	setp.eq.s32 	%p15, %r283, 0;
	@%p15 bra 	$L__BB0_30;
	ld.global.u32 	%r284, [%rd6+220];
	xor.b32  	%r337, %r337, %r284;
	ld.global.u32 	%r285, [%rd6+224];
	xor.b32  	%r336, %r336, %r285;
	ld.global.u32 	%r286, [%rd6+228];
	xor.b32  	%r335, %r335, %r286;
	ld.global.u32 	%r287, [%rd6+232];
	xor.b32  	%r334, %r334, %r287;
	ld.global.u32 	%r288, [%rd6+236];
	xor.b32  	%r333, %r333, %r288;
$L__BB0_30:
	and.b32  	%r290, %r203, 4096;
	setp.eq.s32 	%p16, %r290, 0;
	@%p16 bra 	$L__BB0_32;
	ld.global.u32 	%r291, [%rd6+240];
	xor.b32  	%r337, %r337, %r291;
	ld.global.u32 	%r292, [%rd6+244];
	xor.b32  	%r336, %r336, %r292;
	ld.global.u32 	%r293, [%rd6+248];
	xor.b32  	%r335, %r335, %r293;
	ld.global.u32 	%r294, [%rd6+252];
	xor.b32  	%r334, %r334, %r294;
	ld.global.u32 	%r295, [%rd6+256];
	xor.b32  	%r333, %r333, %r295;
$L__BB0_32:
	and.b32  	%r297, %r203, 8192;
	setp.eq.s32 	%p17, %r297, 0;
	@%p17 bra 	$L__BB0_34;
	ld.global.u32 	%r298, [%rd6+260];
	xor.b32  	%r337, %r337, %r298;
	ld.global.u32 	%r299, [%rd6+264];
	xor.b32  	%r336, %r336, %r299;
	ld.global.u32 	%r300, [%rd6+268];
	xor.b32  	%r335, %r335, %r300;
	ld.global.u32 	%r301, [%rd6+272];
	xor.b32  	%r334, %r334, %r301;
	ld.global.u32 	%r302, [%rd6+276];
	xor.b32  	%r333, %r333, %r302;
$L__BB0_34:
	and.b32  	%r304, %r203, 16384;
	setp.eq.s32 	%p18, %r304, 0;
	@%p18 bra 	$L__BB0_36;
	ld.global.u32 	%r305, [%rd6+280];
	xor.b32  	%r337, %r337, %r305;
	ld.global.u32 	%r306, [%rd6+284];
	xor.b32  	%r336, %r336, %r306;
	ld.global.u32 	%r307, [%rd6+288];
	xor.b32  	%r335, %r335, %r307;
	ld.global.u32 	%r308, [%rd6+292];
	xor.b32  	%r334, %r334, %r308;
	ld.global.u32 	%r309, [%rd6+296];
	xor.b32  	%r333, %r333, %r309;
$L__BB0_36:
	and.b32  	%r311, %r203, 32768;
	setp.eq.s32 	%p19, %r311, 0;
	@%p19 bra 	$L__BB0_38;
	ld.global.u32 	%r312, [%rd6+300];
	xor.b32  	%r337, %r337, %r312;
	ld.global.u32 	%r313, [%rd6+304];
	xor.b32  	%r336, %r336, %r313;
	ld.global.u32 	%r314, [%rd6+308];
	xor.b32  	%r335, %r335, %r314;
	ld.global.u32 	%r315, [%rd6+312];
	xor.b32  	%r334, %r334, %r315;
	ld.global.u32 	%r316, [%rd6+316];
	xor.b32  	%r333, %r333, %r316;
$L__BB0_38:
	add.s32 	%r332, %r332, 16;
	setp.ne.s32 	%p20, %r332, 32;
	@%p20 bra 	$L__BB0_6;
	mad.lo.s32 	%r317, %r326, -31, %r11;
	add.s32 	%r326, %r317, 1;
	setp.ne.s32 	%p21, %r326, 5;
	@%p21 bra 	$L__BB0_5;
	st.global.u32 	[%rd2+4], %r337;
	st.global.v2.u32 	[%rd2+8], {%r336, %r335};
	st.global.v2.u32 	[%rd2+16], {%r334, %r333};
	add.s32 	%r320, %r320, 1;
	setp.lt.u32 	%p22, %r320, %r2;
	@%p22 bra 	$L__BB0_4;
$L__BB0_41:
	shr.u64 	%rd7, %rd17, 2;
	add.s32 	%r319, %r319, 1;
	setp.gt.u64 	%p23, %rd17, 3;
	mov.u64 	%rd17, %rd7;
	@%p23 bra 	$L__BB0_2;
$L__BB0_42:
	mov.b32 	%r318, 0;
	st.global.v2.u32 	[%rd2+24], {%r318, %r318};
	st.global.u32 	[%rd2+32], %r318;
	mov.b64 	%rd16, 0;
	st.global.u64 	[%rd2+40], %rd16;
	ret;

}
	// .globl	_Z14GPU_SimulationP5Agentifffff
.visible .entry _Z14GPU_SimulationP5Agentifffff(
	.param .u64 .ptr .align 1 _Z14GPU_SimulationP5Agentifffff_param_0,
	.param .u32 _Z14GPU_SimulationP5Agentifffff_param_1,
	.param .f32 _Z14GPU_SimulationP5Agentifffff_param_2,
	.param .f32 _Z14GPU_SimulationP5Agentifffff_param_3,
	.param .f32 _Z14GPU_SimulationP5Agentifffff_param_4,
	.param .f32 _Z14GPU_SimulationP5Agentifffff_param_5,
	.param .f32 _Z14GPU_SimulationP5Agentifffff_param_6
)
{
	.reg .pred 	%p<94>;
	.reg .b32 	%r<111>;
	.reg .b32 	%f<29>;
	.reg .b64 	%rd<17>;
	.reg .b64 	%fd<104>;

	ld.param.u64 	%rd8, [_Z14GPU_SimulationP5Agentifffff_param_0];
	ld.param.u32 	%r22, [_Z14GPU_SimulationP5Agentifffff_param_1];
	ld.param.f32 	%f8, [_Z14GPU_SimulationP5Agentifffff_param_2];
	cvta.to.global.u64 	%rd1, %rd8;
	mov.u32 	%r23, %ntid.x;
	mov.u32 	%r24, %ctaid.x;
	mov.u32 	%r25, %tid.x;
	mad.lo.s32 	%r1, %r23, %r24, %r25;
	setp.ge.s32 	%p2, %r1, %r22;
	@%p2 bra 	$L__BB1_65;
	setp.lt.s32 	%p3, %r22, 1;
	@%p3 bra 	$L__BB1_53;
	cvt.rzi.s32.f32 	%r27, %f8;
	mul.wide.s32 	%rd9, %r1, 56;
	add.s64 	%rd10, %rd1, %rd9;
	add.s64 	%rd2, %rd10, 32;
	mov.f64 	%fd40, 0d4000000000000000;
	{
	.reg .b32 %temp; 
	mov.b64 	{%temp, %r2}, %fd40;
	}
	and.b32  	%r3, %r2, 2146435072;
	setp.eq.s32 	%p4, %r3, 1062207488;
	setp.lt.s32 	%p5, %r2, 0;
	selp.b32 	%r4, 0, 2146435072, %p5;
	and.b32  	%r28, %r2, 2147483647;
	setp.ne.s32 	%p6, %r28, 1071644672;
	and.pred  	%p1, %p4, %p6;
	or.b32  	%r5, %r4, -2147483648;
	cvt.rn.f32.s32 	%f1, %r27;
	setp.eq.s32 	%p7, %r22, 1;
	mov.b32 	%r109, 0;
	@%p7 bra 	$L__BB1_37;
	and.b32  	%r109, %r22, 2147483646;
	add.s64 	%rd16, %rd1, 96;
	neg.s32 	%r107, %r1;
	mov.b32 	%r108, 0;
$L__BB1_4:
	setp.eq.s32 	%p8, %r107, 0;
	@%p8 bra 	$L__BB1_20;
	ld.global.u32 	%r30, [%rd2];
	setp.ne.s32 	%p9, %r30, 0;
	@%p9 bra 	$L__BB1_20;
	ld.global.u32 	%r31, [%rd16+-64];
	setp.ne.s32 	%p10, %r31, 1;
	@%p10 bra 	$L__BB1_20;
	setp.lt.s32 	%p11, %r2, 0;
	setp.eq.s32 	%p12, %r3, 1062207488;
	ld.global.f32 	%f9, [%rd2+4];
	ld.global.f32 	%f10, [%rd16+-60];
	sub.f32 	%f2, %f9, %f10;
	cvt.f64.f32 	%fd1, %f2;
	{
	.reg .b32 %temp; 
	mov.b64 	{%temp, %r10}, %fd1;
	}
	abs.f64 	%fd2, %fd1;
	{ // callseq 0, 0
	.param .b64 param0;
	st.param.f64 	[param0], %fd2;
	.param .b64 retval0;
	call.uni (retval0), 
	__internal_accurate_pow, 
	(
	param0
	);
	ld.param.f64 	%fd41, [retval0];
	} // callseq 0
	setp.lt.s32 	%p14, %r10, 0;
	neg.f64 	%fd43, %fd41;
	selp.f64 	%fd44, %fd43, %fd41, %p12;
	selp.f64 	%fd45, %fd44, %fd41, %p14;
	setp.eq.f32 	%p15, %f2, 0f00000000;
	selp.b32 	%r32, %r10, 0, %p12;
	or.b32  	%r33, %r32, 2146435072;
	selp.b32 	%r34, %r33, %r32, %p11;
	mov.b32 	%r35, 0;
	mov.b64 	%fd46, {%r35, %r34};
	selp.f64 	%fd98, %fd46, %fd45, %p15;
	add.f64 	%fd47, %fd1, 0d4000000000000000;
	{
	.reg .b32 %temp; 
	mov.b64 	{%temp, %r36}, %fd47;
	}
	and.b32  	%r37, %r36, 2146435072;
	setp.ne.s32 	%p16, %r37, 2146435072;
	@%p16 bra 	$L__BB1_12;
	setp.num.f32 	%p17, %f2, %f2;
	@%p17 bra 	$L__BB1_10;
	mov.f64 	%fd48, 0d4000000000000000;
	add.rn.f64 	%fd98, %fd1, %fd48;
	bra.uni 	$L__BB1_12;
$L__BB1_10:
	setp.neu.f64 	%p18, %fd2, 0d7FF0000000000000;
	@%p18 bra 	$L__BB1_12;
	setp.lt.s32 	%p19, %r10, 0;
	selp.b32 	%r38, %r5, %r4, %p1;
	selp.b32 	%r39, %r38, %r4, %p19;
	mov.b32 	%r40, 0;
	mov.b64 	%fd98, {%r40, %r39};
$L__BB1_12:
	setp.lt.s32 	%p20, %r2, 0;
	setp.eq.s32 	%p21, %r3, 1062207488;
	setp.eq.f32 	%p23, %f2, 0f3F800000;
	selp.f64 	%fd7, 0d3FF0000000000000, %fd98, %p23;
	ld.global.f32 	%f11, [%rd2+8];
	ld.global.f32 	%f12, [%rd16+-56];
	sub.f32 	%f3, %f11, %f12;
	cvt.f64.f32 	%fd8, %f3;
	{
	.reg .b32 %temp; 
	mov.b64 	{%temp, %r11}, %fd8;
	}
	abs.f64 	%fd9, %fd8;
	{ // callseq 1, 0
	.param .b64 param0;
	st.param.f64 	[param0], %fd9;
	.param .b64 retval0;
	call.uni (retval0), 
	__internal_accurate_pow, 
	(
	param0
	);
	ld.param.f64 	%fd49, [retval0];
	} // callseq 1
	setp.lt.s32 	%p24, %r11, 0;
	neg.f64 	%fd51, %fd49;
	selp.f64 	%fd52, %fd51, %fd49, %p21;
	selp.f64 	%fd53, %fd52, %fd49, %p24;
	setp.eq.f32 	%p25, %f3, 0f00000000;
	selp.b32 	%r41, %r11, 0, %p21;
	or.b32  	%r42, %r41, 2146435072;
	selp.b32 	%r43, %r42, %r41, %p20;
	mov.b32 	%r44, 0;
	mov.b64 	%fd54, {%r44, %r43};
	selp.f64 	%fd99, %fd54, %fd53, %p25;
	add.f64 	%fd55, %fd8, 0d4000000000000000;
	{
	.reg .b32 %temp; 
	mov.b64 	{%temp, %r45}, %fd55;
	}
	and.b32  	%r46, %r45, 2146435072;
	setp.ne.s32 	%p26, %r46, 2146435072;
	@%p26 bra 	$L__BB1_17;
	setp.num.f32 	%p27, %f3, %f3;
	@%p27 bra 	$L__BB1_15;
	mov.f64 	%fd56, 0d4000000000000000;
	add.rn.f64 	%fd99, %fd8, %fd56;
	bra.uni 	$L__BB1_17;
$L__BB1_15:
	setp.neu.f64 	%p28, %fd9, 0d7FF0000000000000;
	@%p28 bra 	$L__BB1_17;
	setp.lt.s32 	%p29, %r11, 0;
	selp.b32 	%r47, %r5, %r4, %p1;
	selp.b32 	%r48, %r47, %r4, %p29;
	mov.b32 	%r49, 0;
	mov.b64 	%fd99, {%r49, %r48};
$L__BB1_17:
	setp.eq.f32 	%p30, %f3, 0f3F800000;
	selp.f64 	%fd57, 0d3FF0000000000000, %fd99, %p30;
	add.f64 	%fd58, %fd7, %fd57;
	sqrt.rn.f64 	%fd59, %fd58;
	cvt.rn.f32.f64 	%f13, %fd59;
	setp.gtu.f32 	%p31, %f13, %f1;
	@%p31 bra 	$L__BB1_20;
	ld.global.f32 	%f14, [%rd2+-32];
	setp.ltu.f32 	%p32, %f14, 0f3C23D70A;
	@%p32 bra 	$L__BB1_20;
	mov.b32 	%r50, 1;
	st.global.u32 	[%rd2], %r50;
$L__BB1_20:
	add.s32 	%r51, %r108, 1;
	setp.eq.s32 	%p33, %r1, %r51;
	@%p33 bra 	$L__BB1_36;
	ld.global.u32 	%r52, [%rd2];
	setp.ne.s32 	%p34, %r52, 0;
	@%p34 bra 	$L__BB1_36;
	ld.global.u32 	%r53, [%rd16+-8];
	setp.ne.s32 	%p35, %r53, 1;
	@%p35 bra 	$L__BB1_36;
	setp.lt.s32 	%p36, %r2, 0;
	setp.eq.s32 	%p37, %r3, 1062207488;
	ld.global.f32 	%f15, [%rd2+4];
	ld.global.f32 	%f16, [%rd16+-4];
	sub.f32 	%f4, %f15, %f16;
	cvt.f64.f32 	%fd14, %f4;
	{
	.reg .b32 %temp; 
	mov.b64 	{%temp, %r12}, %fd14;
	}
	abs.f64 	%fd15, %fd14;
	{ // callseq 2, 0
	.param .b64 param0;
	st.param.f64 	[param0], %fd15;
	.param .b64 retval0;
	call.uni (retval0), 
	__internal_accurate_pow, 
	(
	param0
	);
	ld.param.f64 	%fd60, [retval0];
	} // callseq 2
	setp.lt.s32 	%p39, %r12, 0;
	neg.f64 	%fd62, %fd60;
	selp.f64 	%fd63, %fd62, %fd60, %p37;
	selp.f64 	%fd64, %fd63, %fd60, %p39;
	setp.eq.f32 	%p40, %f4, 0f00000000;
	selp.b32 	%r54, %r12, 0, %p37;
	or.b32  	%r55, %r54, 2146435072;
	selp.b32 	%r56, %r55, %r54, %p36;
	mov.b32 	%r57, 0;
	mov.b64 	%fd65, {%r57, %r56};
	selp.f64 	%fd100, %fd65, %fd64, %p40;
	add.f64 	%fd66, %fd14, 0d4000000000000000;
	{
	.reg .b32 %temp; 
	mov.b64 	{%temp, %r58}, %fd66;
	}
	and.b32  	%r59, %r58, 2146435072;
	setp.ne.s32 	%p41, %r59, 2146435072;
	@%p41 bra 	$L__BB1_28;
	setp.nan.f32 	%p42, %f4, %f4;
	@%p42 bra 	$L__BB1_27;
	setp.neu.f64 	%p43, %fd15, 0d7FF0000000000000;
	@%p43 bra 	$L__BB1_28;
	setp.lt.s32 	%p44, %r12, 0;
	selp.b32 	%r60, %r5, %r4, %p1;
	selp.b32 	%r61, %r60, %r4, %p44;
	mov.b32 	%r62, 0;
	mov.b64 	%fd100, {%r62, %r61};
	bra.uni 	$L__BB1_28;
$L__BB1_27:
	mov.f64 	%fd67, 0d4000000000000000;
	add.rn.f64 	%fd100, %fd14, %fd67;
$L__BB1_28:
	setp.lt.s32 	%p45, %r2, 0;
	setp.eq.s32 	%p46, %r3, 1062207488;
	setp.eq.f32 	%p48, %f4, 0f3F800000;
	selp.f64 	%fd20, 0d3FF0000000000000, %fd100, %p48;
	ld.global.f32 	%f17, [%rd2+8];
	ld.global.f32 	%f18, [%rd16];
	sub.f32 	%f5, %f17, %f18;
	cvt.f64.f32 	%fd21, %f5;
	{
	.reg .b32 %temp; 
	mov.b64 	{%temp, %r13}, %fd21;
	}
	abs.f64 	%fd22, %fd21;
	{ // callseq 3, 0
	.param .b64 param0;
	st.param.f64 	[param0], %fd22;
	.param .b64 retval0;
	call.uni (retval0), 
	__internal_accurate_pow, 
	(
	param0
	);
	ld.param.f64 	%fd68, [retval0];
	} // callseq 3
	setp.lt.s32 	%p49, %r13, 0;
	neg.f64 	%fd70, %fd68;
	selp.f64 	%fd71, %fd70, %fd68, %p46;
	selp.f64 	%fd72, %fd71, %fd68, %p49;
	setp.eq.f32 	%p50, %f5, 0f00000000;
	selp.b32 	%r63, %r13, 0, %p46;
	or.b32  	%r64, %r63, 2146435072;
	selp.b32 	%r65, %r64, %r63, %p45;
	mov.b32 	%r66, 0;
	mov.b64 	%fd73, {%r66, %r65};
	selp.f64 	%fd101, %fd73, %fd72, %p50;
	add.f64 	%fd74, %fd21, 0d4000000000000000;
	{
	.reg .b32 %temp; 
	mov.b64 	{%temp, %r67}, %fd74;
	}
	and.b32  	%r68, %r67, 2146435072;
	setp.ne.s32 	%p51, %r68, 2146435072;
	@%p51 bra 	$L__BB1_33;
	setp.nan.f32 	%p52, %f5, %f5;
	@%p52 bra 	$L__BB1_32;
	setp.neu.f64 	%p53, %fd22, 0d7FF0000000000000;
	@%p53 bra 	$L__BB1_33;
	setp.lt.s32 	%p54, %r13, 0;
	selp.b32 	%r69, %r5, %r4, %p1;
	selp.b32 	%r70, %r69, %r4, %p54;
	mov.b32 	%r71, 0;
	mov.b64 	%fd101, {%r71, %r70};
	bra.uni 	$L__BB1_33;
$L__BB1_32:
	mov.f64 	%fd75, 0d4000000000000000;
	add.rn.f64 	%fd101, %fd21, %fd75;
$L__BB1_33:
	setp.eq.f32 	%p55, %f5, 0f3F800000;
	selp.f64 	%fd76, 0d3FF0000000000000, %fd101, %p55;
	add.f64 	%fd77, %fd20, %fd76;
	sqrt.rn.f64 	%fd78, %fd77;
	cvt.rn.f32.f64 	%f19, %fd78;
	setp.gtu.f32 	%p56, %f19, %f1;
	@%p56 bra 	$L__BB1_36;
	ld.global.f32 	%f20, [%rd2+-32];
	setp.ltu.f32 	%p57, %f20, 0f3C23D70A;
	@%p57 bra 	$L__BB1_36;
	mov.b32 	%r72, 1;
	st.global.u32 	[%rd2], %r72;
$L__BB1_36:
	add.s32 	%r108, %r108, 2;
	add.s64 	%rd16, %rd16, 112;
	add.s32 	%r107, %r107, 2;
	setp.ne.s32 	%p58, %r108, %r109;
	@%p58 bra 	$L__BB1_4;
$L__BB1_37:
	and.b32  	%r73, %r22, 1;
	setp.eq.b32 	%p59, %r73, 1;
	not.pred 	%p60, %p59;
	setp.eq.s32 	%p61, %r1, %r109;
	or.pred  	%p62, %p60, %p61;
	@%p62 bra 	$L__BB1_53;
	ld.global.u32 	%r74, [%rd2];
	setp.ne.s32 	%p63, %r74, 0;
	@%p63 bra 	$L__BB1_53;
	mul.wide.u32 	%rd11, %r109, 56;
	add.s64 	%rd12, %rd1, %rd11;
	add.s64 	%rd6, %rd12, 32;
	ld.global.u32 	%r75, [%rd12+32];
	setp.ne.s32 	%p64, %r75, 1;
	@%p64 bra 	$L__BB1_53;
	setp.lt.s32 	%p65, %r2, 0;
	setp.eq.s32 	%p66, %r3, 1062207488;
	ld.global.f32 	%f21, [%rd2+4];
	ld.global.f32 	%f22, [%rd6+4];
	sub.f32 	%f6, %f21, %f22;
	cvt.f64.f32 	%fd27, %f6;
	{
	.reg .b32 %temp; 
	mov.b64 	{%temp, %r17}, %fd27;
	}
	abs.f64 	%fd28, %fd27;
	{ // callseq 4, 0
	.param .b64 param0;
	st.param.f64 	[param0], %fd28;
	.param .b64 retval0;
	call.uni (retval0), 
	__internal_accurate_pow, 
	(
	param0
	);
	ld.param.f64 	%fd79, [retval0];
	} // callseq 4
	setp.lt.s32 	%p68, %r17, 0;
	neg.f64 	%fd81, %fd79;
	selp.f64 	%fd82, %fd81, %fd79, %p66;
	selp.f64 	%fd83, %fd82, %fd79, %p68;
	setp.eq.f32 	%p69, %f6, 0f00000000;
	selp.b32 	%r76, %r17, 0, %p66;
	or.b32  	%r77, %r76, 2146435072;
	selp.b32 	%r78, %r77, %r76, %p65;
	mov.b32 	%r79, 0;
	mov.b64 	%fd84, {%r79, %r78};
	selp.f64 	%fd102, %fd84, %fd83, %p69;
	add.f64 	%fd85, %fd27, 0d4000000000000000;
	{
	.reg .b32 %temp; 
	mov.b64 	{%temp, %r80}, %fd85;
	}
	and.b32  	%r81, %r80, 2146435072;
	setp.ne.s32 	%p70, %r81, 2146435072;
	@%p70 bra 	$L__BB1_45;
	setp.nan.f32 	%p71, %f6, %f6;
	@%p71 bra 	$L__BB1_44;
	setp.neu.f64 	%p72, %fd28, 0d7FF0000000000000;
	@%p72 bra 	$L__BB1_45;
	setp.lt.s32 	%p73, %r17, 0;
	selp.b32 	%r82, %r5, %r4, %p1;
	selp.b32 	%r83, %r82, %r4, %p73;
	mov.b32 	%r84, 0;
	mov.b64 	%fd102, {%r84, %r83};
	bra.uni 	$L__BB1_45;
$L__BB1_44:
	mov.f64 	%fd86, 0d4000000000000000;
	add.rn.f64 	%fd102, %fd27, %fd86;
$L__BB1_45:
	setp.lt.s32 	%p74, %r2, 0;
	setp.eq.s32 	%p75, %r3, 1062207488;
	setp.eq.f32 	%p77, %f6, 0f3F800000;
	selp.f64 	%fd33, 0d3FF0000000000000, %fd102, %p77;
	ld.global.f32 	%f23, [%rd2+8];
	ld.global.f32 	%f24, [%rd6+8];
	sub.f32 	%f7, %f23, %f24;
	cvt.f64.f32 	%fd34, %f7;
	{
	.reg .b32 %temp; 
	mov.b64 	{%temp, %r18}, %fd34;
	}
	abs.f64 	%fd35, %fd34;
	{ // callseq 5, 0
	.param .b64 param0;
	st.param.f64 	[param0], %fd35;
	.param .b64 retval0;
	call.uni (retval0), 
	__internal_accurate_pow, 
	(
	param0
	);
	ld.param.f64 	%fd87, [retval0];
	} // callseq 5
	setp.lt.s32 	%p78, %r18, 0;
	neg.f64 	%fd89, %fd87;
	selp.f64 	%fd90, %fd89, %fd87, %p75;
	selp.f64 	%fd91, %fd90, %fd87, %p78;
	setp.eq.f32 	%p79, %f7, 0f00000000;
	selp.b32 	%r85, %r18, 0, %p75;
	or.b32  	%r86, %r85, 2146435072;
	selp.b32 	%r87, %r86, %r85, %p74;
	mov.b32 	%r88, 0;
	mov.b64 	%fd92, {%r88, %r87};
	selp.f64 	%fd103, %fd92, %fd91, %p79;
	add.f64 	%fd93, %fd34, 0d4000000000000000;
	{
	.reg .b32 %temp; 
	mov.b64 	{%temp, %r89}, %fd93;
	}
	and.b32  	%r90, %r89, 2146435072;
	setp.ne.s32 	%p80, %r90, 2146435072;
	@%p80 bra 	$L__BB1_50;
	setp.nan.f32 	%p81, %f7, %f7;
	@%p81 bra 	$L__BB1_49;
	setp.neu.f64 	%p82, %fd35, 0d7FF0000000000000;
	@%p82 bra 	$L__BB1_50;
	setp.lt.s32 	%p83, %r18, 0;
	selp.b32 	%r91, %r5, %r4, %p1;
	selp.b32 	%r92, %r91, %r4, %p83;
	mov.b32 	%r93, 0;
	mov.b64 	%fd103, {%r93, %r92};
	bra.uni 	$L__BB1_50;
$L__BB1_49:
	mov.f64 	%fd94, 0d4000000000000000;
	add.rn.f64 	%fd103, %fd34, %fd94;
$L__BB1_50:
	setp.eq.f32 	%p84, %f7, 0f3F800000;
	selp.f64 	%fd95, 0d3FF0000000000000, %fd103, %p84;
	add.f64 	%fd96, %fd33, %fd95;
	sqrt.rn.f64 	%fd97, %fd96;
	cvt.rn.f32.f64 	%f25, %fd97;
	setp.gtu.f32 	%p85, %f25, %f1;
	@%p85 bra 	$L__BB1_53;
	ld.global.f32 	%f26, [%rd2+-32];
	setp.ltu.f32 	%p86, %f26, 0f3C23D70A;
	@%p86 bra 	$L__BB1_53;
	mov.b32 	%r94, 1;
	st.global.u32 	[%rd2], %r94;
$L__BB1_53:
	mul.wide.s32 	%rd13, %r1, 56;
	add.s64 	%rd7, %rd1, %rd13;
	ld.global.u32 	%r110, [%rd7+32];
	setp.ne.s32 	%p87, %r110, 0;
	@%p87 bra 	$L__BB1_57;
	// begin inline asm
	mov.u64 	%rd14, %clock64;
	// end inline asm
	ld.global.f32 	%f27, [%rd7+4];
	setp.gt.f32 	%p88, %f27, 0f3C23D70A;
	@%p88 bra 	$L__BB1_56;
	ld.global.u32 	%r110, [%rd7+32];
	bra.uni 	$L__BB1_57;
$L__BB1_56:
	mov.b32 	%r110, 1;
	st.global.u32 	[%rd7+32], %r110;
	mov.b32 	%r96, 0;
	st.global.u32 	[%rd7+44], %r96;
$L__BB1_57:
	setp.eq.s32 	%p89, %r110, -1;
	@%p89 bra 	$L__BB1_63;
	setp.ne.s32 	%p90, %r110, 1;
	@%p90 bra 	$L__BB1_65;
	ld.global.u32 	%r101, [%rd7+44];
	add.s32 	%r102, %r101, 1;
	st.global.u32 	[%rd7+44], %r102;
	ld.global.u32 	%r103, [%rd7+24];
	setp.lt.s32 	%p92, %r102, %r103;
	@%p92 bra 	$L__BB1_65;
	mov.b32 	%r104, -1;
	st.global.u32 	[%rd7+32], %r104;
	mov.b32 	%r105, 0;
	st.global.u32 	[%rd7+48], %r105;
$L__BB1_61:
	// begin inline asm
	mov.u64 	%rd15, %clock64;
	// end inline asm
	ld.global.f32 	%f28, [%rd7+8];
	setp.leu.f32 	%p93, %f28, 0f3BC49BA6;
	@%p93 bra 	$L__BB1_65;
	mov.b32 	%r106, -2;
	st.global.u32 	[%rd7+32], %r106;
	bra.uni 	$L__BB1_65;
$L__BB1_63:
	ld.global.u32 	%r97, [%rd7+48];
	add.s32 	%r98, %r97, 1;
	st.global.u32 	[%rd7+48], %r98;
	ld.global.u32 	%r99, [%rd7+28];
	setp.lt.s32 	%p91, %r98, %r99;
	@%p91 bra 	$L__BB1_61;
	mov.b32 	%r100, 2;
	st.global.u32 	[%rd7+32], %r100;
$L__BB1_65:
	ret;

}
.func  (.param .b64 func_retval0) __internal_accurate_pow(
	.param .b64 __internal_accurate_pow_param_0
)
{
	.reg .pred 	%p<8>;
	.reg .b32 	%r<49>;
	.reg .b32 	%f<3>;
	.reg .b64 	%fd<109>;

	ld.param.f64 	%fd10, [__internal_accurate_pow_param_0];
	{
	.reg .b32 %temp; 
	mov.b64 	{%temp, %r46}, %fd10;
	}
	{
	.reg .b32 %temp; 
	mov.b64 	{%r45, %temp}, %fd10;
	}
	shr.u32 	%r47, %r46, 20;
	setp.gt.u32 	%p1, %r46, 1048575;
	@%p1 bra 	$L__BB2_2;
	mul.f64 	%fd11, %fd10, 0d4350000000000000;
	{
	.reg .b32 %temp; 
	mov.b64 	{%temp, %r46}, %fd11;
	}
	{
	.reg .b32 %temp; 
	mov.b64 	{%r45, %temp}, %fd11;
	}
	shr.u32 	%r16, %r46, 20;
	add.s32 	%r47, %r16, -54;
$L__BB2_2:
	add.s32 	%r48, %r47, -1023;
	and.b32  	%r17, %r46, -2146435073;
	or.b32  	%r18, %r17, 1072693248;
	mov.b64 	%fd107, {%r45, %r18};
	setp.lt.u32 	%p2, %r18, 1073127583;
	@%p2 bra 	$L__BB2_4;
	{
	.reg .b32 %temp; 
	mov.b64 	{%r19, %temp}, %fd107;
	}
	{
	.reg .b32 %temp; 
	mov.b64 	{%temp, %r20}, %fd107;
	}
	add.s32 	%r21, %r20, -1048576;
	mov.b64 	%fd107, {%r19, %r21};
	add.s32 	%r48, %r47, -1022;
$L__BB2_4:
	add.f64 	%fd12, %fd107, 0dBFF0000000000000;
	add.f64 	%fd13, %fd107, 0d3FF0000000000000;
	rcp.approx.ftz.f64 	%fd14, %fd13;
	neg.f64 	%fd15, %fd13;
	fma.rn.f64 	%fd16, %fd15, %fd14, 0d3FF0000000000000;
	fma.rn.f64 	%fd17, %fd16, %fd16, %fd16;
	fma.rn.f64 	%fd18, %fd17, %fd14, %fd14;
	mul.f64 	%fd19, %fd12, %fd18;
	fma.rn.f64 	%fd20, %fd12, %fd18, %fd19;
	mul.f64 	%fd21, %fd20, %fd20;
	fma.rn.f64 	%fd22, %fd21, 0d3EB0F5FF7D2CAFE2, 0d3ED0F5D241AD3B5A;
	fma.rn.f64 	%fd23, %fd22, %fd21, 0d3EF3B20A75488A3F;
	fma.rn.f64 	%fd24, %fd23, %fd21, 0d3F1745CDE4FAECD5;
	fma.rn.f64 	%fd25, %fd24, %fd21, 0d3F3C71C7258A578B;
	fma.rn.f64 	%fd26, %fd25, %fd21, 0d3F6249249242B910;
	fma.rn.f64 	%fd27, %fd26, %fd21, 0d3F89999999999DFB;
	sub.f64 	%fd28, %fd12, %fd20;
	add.f64 	%fd29, %fd28, %fd28;
	neg.f64 	%fd30, %fd20;
	fma.rn.f64 	%fd31, %fd30, %fd12, %fd29;
	mul.f64 	%fd32, %fd18, %fd31;
	fma.rn.f64 	%fd33, %fd21, %fd27, 0d3FB5555555555555;
	mov.f64 	%fd34, 0d3FB5555555555555;
	sub.f64 	%fd35, %fd34, %fd33;
	fma.rn.f64 	%fd36, %fd21, %fd27, %fd35;
	add.f64 	%fd37, %fd36, 0dBC46A4CB00B9E7B0;
	add.f64 	%fd38, %fd33, %fd37;
	sub.f64 	%fd39, %fd33, %fd38;
	add.f64 	%fd40, %fd37, %fd39;
	mul.rn.f64 	%fd41, %fd20, %fd20;
	neg.f64 	%fd42, %fd41;
	fma.rn.f64 	%fd43, %fd20, %fd20, %fd42;
	{
	.reg .b32 %temp; 
	mov.b64 	{%r22, %temp}, %fd32;
	}
	{
	.reg .b32 %temp; 
	mov.b64 	{%temp, %r23}, %fd32;
	}
	add.s32 	%r24, %r23, 1048576;
	mov.b64 	%fd44, {%r22, %r24};
	fma.rn.f64 	%fd45, %fd20, %fd44, %fd43;
	mul.rn.f64 	%fd46, %fd41, %fd20;
	neg.f64 	%fd47, %fd46;
	fma.rn.f64 	%fd48, %fd41, %fd20, %fd47;
	fma.rn.f64 	%fd49, %fd41, %fd32, %fd48;
	fma.rn.f64 	%fd50, %fd45, %fd20, %fd49;
	mul.rn.f64 	%fd51, %fd38, %fd46;
	neg.f64 	%fd52, %fd51;
	fma.rn.f64 	%fd53, %fd38, %fd46, %fd52;
	fma.rn.f64 	%fd54, %fd38, %fd50, %fd53;
	fma.rn.f64 	%fd55, %fd40, %fd46, %fd54;
	add.f64 	%fd56, %fd51, %fd55;
	sub.f64 	%fd57, %fd51, %fd56;
	add.f64 	%fd58, %fd55, %fd57;
	add.f64 	%fd59, %fd20, %fd56;
	sub.f64 	%fd60, %fd20, %fd59;
	add.f64 	%fd61, %fd56, %fd60;
	add.f64 	%fd62, %fd58, %fd61;
	add.f64 	%fd63, %fd32, %fd62;
	add.f64 	%fd64, %fd59, %fd63;
	sub.f64 	%fd65, %fd59, %fd64;
	add.f64 	%fd66, %fd63, %fd65;
	xor.b32  	%r25, %r48, -2147483648;
	mov.b32 	%r26, 1127219200;
	mov.b64 	%fd67, {%r25, %r26};
	mov.b32 	%r27, -2147483648;
	mov.b64 	%fd68, {%r27, %r26};
	sub.f64 	%fd69, %fd67, %fd68;
	fma.rn.f64 	%fd70, %fd69, 0d3FE62E42FEFA39EF, %fd64;
	fma.rn.f64 	%fd71, %fd69, 0dBFE62E42FEFA39EF, %fd70;
	sub.f64 	%fd72, %fd71, %fd64;
	sub.f64 	%fd73, %fd66, %fd72;
	fma.rn.f64 	%fd74, %fd69, 0d3C7ABC9E3B39803F, %fd73;
	add.f64 	%fd75, %fd70, %fd74;
	sub.f64 	%fd76, %fd70, %fd75;
	add.f64 	%fd77, %fd74, %fd76;
	mov.f64 	%fd78, 0d4000000000000000;
	{
	.reg .b32 %temp; 
	mov.b64 	{%temp, %r28}, %fd78;
	}
	{
	.reg .b32 %temp; 
	mov.b64 	{%r29, %temp}, %fd78;
	}
	shl.b32 	%r30, %r28, 1;
	setp.gt.u32 	%p3, %r30, -33554433;
	and.b32  	%r31, %r28, -15728641;
	selp.b32 	%r32, %r31, %r28, %p3;
	mov.b64 	%fd79, {%r29, %r32};
	mul.rn.f64 	%fd80, %fd75, %fd79;
	neg.f64 	%fd81, %fd80;
	fma.rn.f64 	%fd82, %fd75, %fd79, %fd81;
	fma.rn.f64 	%fd83, %fd77, %fd79, %fd82;
	add.f64 	%fd4, %fd80, %fd83;
	sub.f64 	%fd84, %fd80, %fd4;
	add.f64 	%fd5, %fd83, %fd84;
	fma.rn.f64 	%fd85, %fd4, 0d3FF71547652B82FE, 0d4338000000000000;
	{
	.reg .b32 %temp; 
	mov.b64 	{%r13, %temp}, %fd85;
	}
	mov.f64 	%fd86, 0dC338000000000000;
	add.rn.f64 	%fd87, %fd85, %fd86;
	fma.rn.f64 	%fd88, %fd87, 0dBFE62E42FEFA39EF, %fd4;
	fma.rn.f64 	%fd89, %fd87, 0dBC7ABC9E3B39803F, %fd88;
	fma.rn.f64 	%fd90, %fd89, 0d3E5ADE1569CE2BDF, 0d3E928AF3FCA213EA;
	fma.rn.f64 	%fd91, %fd90, %fd89, 0d3EC71DEE62401315;
	fma.rn.f64 	%fd92, %fd91, %fd89, 0d3EFA01997C89EB71;
	fma.rn.f64 	%fd93, %fd92, %fd89, 0d3F2A01A014761F65;
	fma.rn.f64 	%fd94, %fd93, %fd89, 0d3F56C16C1852B7AF;
	fma.rn.f64 	%fd95, %fd94, %fd89, 0d3F81111111122322;
	fma.rn.f64 	%fd96, %fd95, %fd89, 0d3FA55555555502A1;
	fma.rn.f64 	%fd97, %fd96, %fd89, 0d3FC5555555555511;
	fma.rn.f64 	%fd98, %fd97, %fd89, 0d3FE000000000000B;
	fma.rn.f64 	%fd99, %fd98, %fd89, 0d3FF0000000000000;
	fma.rn.f64 	%fd100, %fd99, %fd89, 0d3FF0000000000000;
	{
	.reg .b32 %temp; 
	mov.b64 	{%r14, %temp}, %fd100;
	}
	{
	.reg .b32 %temp; 
	mov.b64 	{%temp, %r15}, %fd100;
	}
	shl.b32 	%r33, %r13, 20;
	add.s32 	%r34, %r33, %r15;
	mov.b64 	%fd108, {%r14, %r34};
	{
	.reg .b32 %temp; 
	mov.b64 	{%temp, %r35}, %fd4;
	}
	mov.b32 	%f2, %r35;
	abs.f32 	%f1, %f2;
	setp.lt.f32 	%p4, %f1, 0f4086232B;
	@%p4 bra 	$L__BB2_7;
	setp.lt.f64 	%p5, %fd4, 0d0000000000000000;
	add.f64 	%fd101, %fd4, 0d7FF0000000000000;
	selp.f64 	%fd108, 0d0000000000000000, %fd101, %p5;
	setp.geu.f32 	%p6, %f1, 0f40874800;
	@%p6 bra 	$L__BB2_7;
	shr.u32 	%r36, %r13, 31;
	add.s32 	%r37, %r13, %r36;
	shr.s32 	%r38, %r37, 1;
	shl.b32 	%r39, %r38, 20;
	add.s32 	%r40, %r15, %r39;
	mov.b64 	%fd102, {%r14, %r40};
	sub.s32 	%r41, %r13, %r38;
	shl.b32 	%r42, %r41, 20;
	add.s32 	%r43, %r42, 1072693248;
	mov.b32 	%r44, 0;
	mov.b64 	%fd103, {%r44, %r43};
	mul.f64 	%fd108, %fd103, %fd102;
$L__BB2_7:
	abs.f64 	%fd104, %fd108;
	setp.eq.f64 	%p7, %fd104, 0d7FF0000000000000;
	fma.rn.f64 	%fd105, %fd108, %fd5, %fd108;
	selp.f64 	%fd106, %fd108, %fd105, %p7;
	st.param.f64 	[func_retval0], %fd106;
	ret;

}


// ===== COMPILED SASS (sm_100) =====

	.target	sm_100

	.elftype	@"ET_EXEC"


//--------------------- .note.nv.tkinfo           --------------------------
	.section	.note.nv.tkinfo,"",@"SHT_NOTE"
	.sectionflags	@"SHF_NOTE_NV_TKINFO"
	.tkinfo
        /*0018*/ 	.word	0x00000002
        /*0030*/ 	.string	""
        /*0030*/ 	.string	"ptxas"
        /*0030*/ 	.string	"Cuda compilation tools, release 13.0, V13.0.88"
        /*0030*/ 	.string	"Build cuda_13.0.r13.0/compiler.36424714_0"
        /*0030*/ 	.string	"-arch sm_100 -m 64 "



//--------------------- .note.nv.cuinfo           --------------------------
	.section	.note.nv.cuinfo,"",@"SHT_NOTE"
	.sectionflags	@"SHF_NOTE_NV_CUINFO"
        /*0018*/ 	.short	0x0002
        /*001a*/ 	.short	0x0064
        /*001c*/ 	.short	0x0082
	.zero		2


//--------------------- .nv.info                  --------------------------
	.section	.nv.info,"",@"SHT_CUDA_INFO"
	.align	4


	//----- nvinfo : EIATTR_REGCOUNT
	.align		4
        /*0000*/ 	.byte	0x04, 0x2f
        /*0002*/ 	.short	(.L_11 - .L_10)
	.align		4
.L_10:
        /*0004*/ 	.word	index@(_Z11setupStatesv)
        /*0008*/ 	.word	0x0000001f


	//----- nvinfo : EIATTR_FRAME_SIZE
	.align		4
.L_11:
        /*000c*/ 	.byte	0x04, 0x11
        /*000e*/ 	.short	(.L_13 - .L_12)
	.align		4
.L_12:
        /*0010*/ 	.word	index@(_Z11setupStatesv)
        /*0014*/ 	.word	0x00000000


	//----- nvinfo : EIATTR_REGCOUNT
	.align		4
.L_13:
        /*0018*/ 	.byte	0x04, 0x2f
        /*001a*/ 	.short	(.L_15 - .L_14)
	.align		4
.L_14:
        /*001c*/ 	.word	index@(_Z14GPU_SimulationP5Agentifffff)
        /*0020*/ 	.word	0x00000028


	//----- nvinfo : EIATTR_FRAME_SIZE
	.align		4
.L_15:
        /*0024*/ 	.byte	0x04, 0x11
        /*0026*/ 	.short	(.L_17 - .L_16)
	.align		4
.L_16:
        /*0028*/ 	.word	index@($_Z14GPU_SimulationP5Agentifffff$__internal_accurate_pow)
        /*002c*/ 	.word	0x00000000


	//----- nvinfo : EIATTR_FRAME_SIZE
	.align		4
.L_17:
        /*0030*/ 	.byte	0x04, 0x11
        /*0032*/ 	.short	(.L_19 - .L_18)
	.align		4
.L_18:
        /*0034*/ 	.word	index@($__internal_0_$__cuda_sm20_dsqrt_rn_f64_mediumpath_v1)
        /*0038*/ 	.word	0x00000000


	//----- nvinfo : EIATTR_FRAME_SIZE
	.align		4
.L_19:
        /*003c*/ 	.byte	0x04, 0x11
        /*003e*/ 	.short	(.L_21 - .L_20)
	.align		4
.L_20:
        /*0040*/ 	.word	index@(_Z14GPU_SimulationP5Agentifffff)
        /*0044*/ 	.word	0x00000000


	//----- nvinfo : EIATTR_MIN_STACK_SIZE
	.align		4
.L_21:
        /*0048*/ 	.byte	0x04, 0x12
        /*004a*/ 	.short	(.L_23 - .L_22)
	.align		4
.L_22:
        /*004c*/ 	.word	index@(_Z14GPU_SimulationP5Agentifffff)
        /*0050*/ 	.word	0x00000000


	//----- nvinfo : EIATTR_MIN_STACK_SIZE
	.align		4
.L_23:
        /*0054*/ 	.byte	0x04, 0x12
        /*0056*/ 	.short	(.L_25 - .L_24)
	.align		4
.L_24:
        /*0058*/ 	.word	index@(_Z11setupStatesv)
        /*005c*/ 	.word	0x00000000
.L_25:


//--------------------- .nv.compat                --------------------------
	.section	.nv.compat,"",@"SHT_CUDA_COMPAT_INFO"
	.align	4
        /*0000*/ 	.byte	0x02, 0x09, 0x00, 0x00, 0x02, 0x02, 0x01, 0x00, 0x02, 0x05, 0x05, 0x00, 0x03, 0x07, 0x01, 0x01
        /*0010*/ 	.byte	0x02, 0x03, 0x00, 0x00, 0x02, 0x06, 0x01, 0x00, 0x04, 0x0b, 0x08, 0x00, 0x01, 0x00, 0x00, 0x00
        /*0020*/ 	.byte	0x00, 0x00, 0x00, 0x00


//--------------------- .nv.info._Z14GPU_SimulationP5Agentifffff --------------------------
	.section	.nv.info._Z14GPU_SimulationP5Agentifffff,"",@"SHT_CUDA_INFO"
	.sectionflags	@""
	.align	4


	//----- nvinfo : EIATTR_CUDA_API_VERSION
	.align		4
        /*0000*/ 	.byte	0x04, 0x37
        /*0002*/ 	.short	(.L_27 - .L_26)
.L_26:
        /*0004*/ 	.word	0x00000082


	//----- nvinfo : EIATTR_KPARAM_INFO
	.align		4
.L_27:
        /*0008*/ 	.byte	0x04, 0x17
        /*000a*/ 	.short	(.L_29 - .L_28)
.L_28:
        /*000c*/ 	.word	0x00000000
        /*0010*/ 	.short	0x0006
        /*0012*/ 	.short	0x001c
        /*0014*/ 	.byte	0x00, 0xf0, 0x11, 0x00


	//----- nvinfo : EIATTR_KPARAM_INFO
	.align		4
.L_29:
        /*0018*/ 	.byte	0x04, 0x17
        /*001a*/ 	.short	(.L_31 - .L_30)
.L_30:
        /*001c*/ 	.word	0x00000000
        /*0020*/ 	.short	0x0005
        /*0022*/ 	.short	0x0018
        /*0024*/ 	.byte	0x00, 0xf0, 0x11, 0x00


	//----- nvinfo : EIATTR_KPARAM_INFO
	.align		4
.L_31:
        /*0028*/ 	.byte	0x04, 0x17
        /*002a*/ 	.short	(.L_33 - .L_32)
.L_32:
        /*002c*/ 	.word	0x00000000
        /*0030*/ 	.short	0x0004
        /*0032*/ 	.short	0x0014
        /*0034*/ 	.byte	0x00, 0xf0, 0x11, 0x00


	//----- nvinfo : EIATTR_KPARAM_INFO
	.align		4
.L_33:
        /*0038*/ 	.byte	0x04, 0x17
        /*003a*/ 	.short	(.L_35 - .L_34)
.L_34:
        /*003c*/ 	.word	0x00000000
        /*0040*/ 	.short	0x0003
        /*0042*/ 	.short	0x0010
        /*0044*/ 	.byte	0x00, 0xf0, 0x11, 0x00


	//----- nvinfo : EIATTR_KPARAM_INFO
	.align		4
.L_35:
        /*0048*/ 	.byte	0x04, 0x17
        /*004a*/ 	.short	(.L_37 - .L_36)
.L_36:
        /*004c*/ 	.word	0x00000000
        /*0050*/ 	.short	0x0002
        /*0052*/ 	.short	0x000c
        /*0054*/ 	.byte	0x00, 0xf0, 0x11, 0x00


	//----- nvinfo : EIATTR_KPARAM_INFO
	.align		4
.L_37:
        /*0058*/ 	.byte	0x04, 0x17
        /*005a*/ 	.short	(.L_39 - .L_38)
.L_38:
        /*005c*/ 	.word	0x00000000
        /*0060*/ 	.short	0x0001
        /*0062*/ 	.short	0x0008
        /*0064*/ 	.byte	0x00, 0xf0, 0x11, 0x00


	//----- nvinfo : EIATTR_KPARAM_INFO
	.align		4
.L_39:
        /*0068*/ 	.byte	0x04, 0x17
        /*006a*/ 	.short	(.L_41 - .L_40)
.L_40:
        /*006c*/ 	.word	0x00000000
        /*0070*/ 	.short	0x0000
        /*0072*/ 	.short	0x0000
        /*0074*/ 	.byte	0x00, 0xf5, 0x21, 0x00


	//----- nvinfo : EIATTR_SPARSE_MMA_MASK
	.align		4
.L_41:
        /*0078*/ 	.byte	0x03, 0x50
        /*007a*/ 	.short	0x0000


	//----- nvinfo : EIATTR_MAXREG_COUNT
	.align		4
        /*007c*/ 	.byte	0x03, 0x1b
        /*007e*/ 	.short	0x00ff


	//----- nvinfo : EIATTR_MERCURY_ISA_VERSION
	.align		4
        /*0080*/ 	.byte	0x03, 0x5f
        /*0082*/ 	.short	0x0101


	//----- nvinfo : EIATTR_VRC_CTA_INIT_COUNT
	.align		4
        /*0084*/ 	.byte	0x02, 0x4a
	.zero		1
	.zero		1


	//----- nvinfo : EIATTR_EXIT_INSTR_OFFSETS
	.align		4
        /*0088*/ 	.byte	0x04, 0x1c
        /*008a*/ 	.short	(.L_43 - .L_42)


	//   ....[0]....
.L_42:
        /*008c*/ 	.word	0x00000070


	//   ....[1]....
        /*0090*/ 	.word	0x000016b0


	//   ....[2]....
        /*0094*/ 	.word	0x00001710


	//   ....[3]....
        /*0098*/ 	.word	0x000017d0


	//   ....[4]....
        /*009c*/ 	.word	0x00001810


	//   ....[5]....
        /*00a0*/ 	.word	0x00001840


	//----- nvinfo : EIATTR_CRS_STACK_SIZE
	.align		4
.L_43:
        /*00a4*/ 	.byte	0x04, 0x1e
        /*00a6*/ 	.short	(.L_45 - .L_44)
.L_44:
        /*00a8*/ 	.word	0x00000000


	//----- nvinfo : EIATTR_CBANK_PARAM_SIZE
	.align		4
.L_45:
        /*00ac*/ 	.byte	0x03, 0x19
        /*00ae*/ 	.short	0x0020


	//----- nvinfo : EIATTR_PARAM_CBANK
	.align		4
        /*00b0*/ 	.byte	0x04, 0x0a
        /*00b2*/ 	.short	(.L_47 - .L_46)
	.align		4
.L_46:
        /*00b4*/ 	.word	index@(.nv.constant0._Z14GPU_SimulationP5Agentifffff)
        /*00b8*/ 	.short	0x0380
        /*00ba*/ 	.short	0x0020


	//----- nvinfo : EIATTR_SW_WAR
	.align		4
.L_47:
        /*00bc*/ 	.byte	0x04, 0x36
        /*00be*/ 	.short	(.L_49 - .L_48)
.L_48:
        /*00c0*/ 	.word	0x00000008
.L_49:


//--------------------- .nv.info._Z11setupStatesv --------------------------
	.section	.nv.info._Z11setupStatesv,"",@"SHT_CUDA_INFO"
	.sectionflags	@""
	.align	4


	//----- nvinfo : EIATTR_CUDA_API_VERSION
	.align		4
        /*0000*/ 	.byte	0x04, 0x37
        /*0002*/ 	.short	(.L_51 - .L_50)
.L_50:
        /*0004*/ 	.word	0x00000082


	//----- nvinfo : EIATTR_SPARSE_MMA_MASK
	.align		4
.L_51:
        /*0008*/ 	.byte	0x03, 0x50
        /*000a*/ 	.short	0x0000


	//----- nvinfo : EIATTR_MAXREG_COUNT
	.align		4
        /*000c*/ 	.byte	0x03, 0x1b
        /*000e*/ 	.short	0x00ff


	//----- nvinfo : EIATTR_MERCURY_ISA_VERSION
	.align		4
        /*0010*/ 	.byte	0x03, 0x5f
        /*0012*/ 	.short	0x0101


	//----- nvinfo : EIATTR_VRC_CTA_INIT_COUNT
	.align		4
        /*0014*/ 	.byte	0x02, 0x4a
	.zero		1
	.zero		1


	//----- nvinfo : EIATTR_EXIT_INSTR_OFFSETS
	.align		4
        /*0018*/ 	.byte	0x04, 0x1c
        /*001a*/ 	.short	(.L_53 - .L_52)


	//   ....[0]....
.L_52:
        /*001c*/ 	.word	0x00000ed0


	//----- nvinfo : EIATTR_CRS_STACK_SIZE
	.align		4
.L_53:
        /*0020*/ 	.byte	0x04, 0x1e
        /*0022*/ 	.short	(.L_55 - .L_54)
.L_54:
        /*0024*/ 	.word	0x00000000


	//----- nvinfo : EIATTR_SW_WAR
	.align		4
.L_55:
        /*0028*/ 	.byte	0x04, 0x36
        /*002a*/ 	.short	(.L_57 - .L_56)
.L_56:
        /*002c*/ 	.word	0x00000008
.L_57:


//--------------------- .nv.callgraph             --------------------------
	.section	.nv.callgraph,"",@"SHT_CUDA_CALLGRAPH"
	.align	4
	.sectionentsize	8
	.align		4
        /*0000*/ 	.word	0x00000000
	.align		4
        /*0004*/ 	.word	0xffffffff
	.align		4
        /*0008*/ 	.word	0x00000000
	.align		4
        /*000c*/ 	.word	0xfffffffe
	.align		4
        /*0010*/ 	.word	0x00000000
	.align		4
        /*0014*/ 	.word	0xfffffffd
	.align		4
        /*0018*/ 	.word	0x00000000
	.align		4
        /*001c*/ 	.word	0xfffffffc


//--------------------- .nv.constant4             --------------------------
	.section	.nv.constant4,"a",@progbits
	.align	8
	.align		8
.nv.constant4:
        /*0000*/ 	.dword	precalc_xorwow_matrix
	.align		8
        /*0008*/ 	.dword	precalc_xorwow_offset_matrix
	.align		8
        /*0010*/ 	.dword	mrg32k3aM1
	.align		8
        /*0018*/ 	.dword	mrg32k3aM2
	.align		8
        /*0020*/ 	.dword	mrg32k3aM1SubSeq
	.align		8
        /*0028*/ 	.dword	mrg32k3aM2SubSeq
	.align		8
        /*0030*/ 	.dword	mrg32k3aM1Seq
	.align		8
        /*0038*/ 	.dword	mrg32k3aM2Seq
	.align		8
        /*0040*/ 	.dword	globalStates


//--------------------- .nv.constant3             --------------------------
	.section	.nv.constant3,"a",@progbits
	.align	8
.nv.constant3:
	.type		__cr_lgamma_table,@object
	.size		__cr_lgamma_table,(.L_8 - __cr_lgamma_table)
__cr_lgamma_table:
        /*0000*/ 	.byte	0x00, 0x00, 0x00, 0x00, 0x00, 0x00, 0x00, 0x00, 0x00, 0x00, 0x00, 0x00, 0x00, 0x00, 0x00, 0x00
        /*0010*/ 	.byte	0xef, 0x39, 0xfa, 0xfe, 0x42, 0x2e, 0xe6, 0x3f, 0x02, 0x20, 0x2a, 0xfa, 0x0b, 0xab, 0xfc, 0x3f
        /*0020*/ 	.byte	0xf9, 0x2c, 0x92, 0x7c, 0xa7, 0x6c, 0x09, 0x40, 0xc9, 0x79, 0x44, 0x3c, 0x64, 0x26, 0x13, 0x40
        /*0030*/ 	.byte	0xca, 0x01, 0xcf, 0x3a, 0x27, 0x51, 0x1a, 0x40, 0x30, 0xcc, 0x2d, 0xf3, 0xe1, 0x0c, 0x21, 0x40
        /*0040*/ 	.byte	0x0d, 0xb7, 0xfc, 0x82, 0x8e, 0x35, 0x25, 0x40
.L_8:


//--------------------- .text._Z14GPU_SimulationP5Agentifffff --------------------------
	.section	.text._Z14GPU_SimulationP5Agentifffff,"ax",@progbits
	.align	128
        .global         _Z14GPU_SimulationP5Agentifffff
        .type           _Z14GPU_SimulationP5Agentifffff,@function
        .size           _Z14GPU_SimulationP5Agentifffff,(.L_x_57 - _Z14GPU_SimulationP5Agentifffff)
        .other          _Z14GPU_SimulationP5Agentifffff,@"STO_CUDA_ENTRY STV_DEFAULT"
_Z14GPU_SimulationP5Agentifffff:
.text._Z14GPU_SimulationP5Agentifffff:
[----:B------:R-:W-:Y:S01]  /*0000*/  LDC R1, c[0x0][0x37c] ;  /* 0x0000df00ff017b82 */ /* 0x000fe20000000800 */
[----:B------:R-:W0:Y:S01]  /*0010*/  S2R R2, SR_CTAID.X ;  /* 0x0000000000027919 */ /* 0x000e220000002500 */
[----:B------:R-:W0:Y:S01]  /*0020*/  LDCU UR5, c[0x0][0x360] ;  /* 0x00006c00ff0577ac */ /* 0x000e220008000800 */
[----:B------:R-:W0:Y:S01]  /*0030*/  S2R R3, SR_TID.X ;  /* 0x0000000000037919 */ /* 0x000e220000002100 */
[----:B------:R-:W1:Y:S01]  /*0040*/  LDCU UR4, c[0x0][0x388] ;  /* 0x00007100ff0477ac */ /* 0x000e620008000800 */
[----:B0-----:R-:W-:-:S05]  /*0050*/  IMAD R2, R2, UR5, R3 ;  /* 0x0000000502027c24 */ /* 0x001fca000f8e0203 */
[----:B-1----:R-:W-:-:S13]  /*0060*/  ISETP.GE.AND P0, PT, R2, UR4, PT ;  /* 0x0000000402007c0c */ /* 0x002fda000bf06270 */
[----:B------:R-:W-:Y:S05]  /*0070*/  @P0 EXIT ;  /* 0x000000000000094d */ /* 0x000fea0003800000 */
[----:B------:R-:W-:Y:S01]  /*0080*/  UISETP.GE.AND UP0, UPT, UR4, 0x1, UPT ;  /* 0x000000010400788c */ /* 0x000fe2000bf06270 */
[----:B------:R-:W0:Y:S08]  /*0090*/  LDCU.64 UR8, c[0x0][0x358] ;  /* 0x00006b00ff0877ac */ /* 0x000e300008000a00 */
[----:B------:R-:W-:Y:S05]  /*00a0*/  BRA.U !UP0, `(.L_x_0) ;  /* 0x00000015083c7547 */ /* 0x000fea000b800000 */
[----:B------:R-:W1:Y:S01]  /*00b0*/  LDCU UR5, c[0x0][0x38c] ;  /* 0x00007180ff0577ac */ /* 0x000e620008000800 */
[----:B------:R-:W2:Y:S01]  /*00c0*/  LDC.64 R6, c[0x0][0x380] ;  /* 0x0000e000ff067b82 */ /* 0x000ea20000000a00 */
[----:B------:R-:W-:Y:S01]  /*00d0*/  IMAD.MOV.U32 R3, RZ, RZ, RZ ;  /* 0x000000ffff037224 */ /* 0x000fe200078e00ff */
[----:B------:R-:W-:Y:S01]  /*00e0*/  UISETP.NE.AND UP0, UPT, UR4, 0x1, UPT ;  /* 0x000000010400788c */ /* 0x000fe2000bf05270 */
[----:B-1----:R-:W1:Y:S01]  /*00f0*/  F2I.TRUNC.NTZ R4, UR5 ;  /* 0x0000000500047d05 */ /* 0x002e62000820f100 */
[----:B--2---:R-:W-:Y:S01]  /*0100*/  IMAD.WIDE R6, R2, 0x38, R6 ;  /* 0x0000003802067825 */ /* 0x004fe200078e0206 */
[----:B-1----:R-:W-:-:S06]  /*0110*/  I2FP.F32.S32 R4, R4 ;  /* 0x0000000400047245 */ /* 0x002fcc0000201400 */
[----:B------:R-:W-:Y:S05]  /*0120*/  BRA.U !UP0, `(.L_x_1) ;  /* 0x0000000d08707547 */ /* 0x000fea000b800000 */
[----:B------:R-:W1:Y:S01]  /*0130*/  LDCU.64 UR6, c[0x0][0x380] ;  /* 0x00007000ff0677ac */ /* 0x000e620008000a00 */
[----:B------:R-:W-:Y:S01]  /*0140*/  IMAD.MOV R5, RZ, RZ, -R2 ;  /* 0x000000ffff057224 */ /* 0x000fe200078e0a02 */
[----:B------:R-:W-:-:S06]  /*0150*/  ULOP3.LUT UR4, UR4, 0x7ffffffe, URZ, 0xc0, !UPT ;  /* 0x7ffffffe04047892 */ /* 0x000fcc000f8ec0ff */
[----:B------:R-:W-:Y:S01]  /*0160*/  IMAD.U32 R3, RZ, RZ, UR4 ;  /* 0x00000004ff037e24 */ /* 0x000fe2000f8e00ff */
[----:B------:R-:W-:Y:S01]  /*0170*/  UMOV UR4, URZ ;  /* 0x000000ff00047c82 */ /* 0x000fe20008000000 */
[----:B-1----:R-:W-:-:S04]  /*0180*/  UIADD3 UR5, UP0, UPT, UR6, 0x60, URZ ;  /* 0x0000006006057890 */ /* 0x002fc8000ff1e0ff */
[----:B------:R-:W-:Y:S02]  /*0190*/  UIADD3.X UR6, UPT, UPT, URZ, UR7, URZ, UP0, !UPT ;  /* 0x00000007ff067290 */ /* 0x000fe400087fe4ff */
[----:B------:R-:W-:-:S04]  /*01a0*/  IMAD.U32 R8, RZ, RZ, UR5 ;  /* 0x00000005ff087e24 */ /* 0x000fc8000f8e00ff */
[----:B------:R-:W-:-:S07]  /*01b0*/  IMAD.U32 R9, RZ, RZ, UR6 ;  /* 0x00000006ff097e24 */ /* 0x000fce000f8e00ff */
.L_x_24:
[----:B------:R-:W-:Y:S01]  /*01c0*/  ISETP.NE.AND P0, PT, R5, RZ, PT ;  /* 0x000000ff0500720c */ /* 0x000fe20003f05270 */
[----:B------:R-:W-:-:S12]  /*01d0*/  BSSY.RECONVERGENT B0, `(.L_x_2) ;  /* 0x0000065000007945 */ /* 0x000fd80003800200 */
[----:B01----:R-:W-:Y:S05]  /*01e0*/  @!P0 BRA `(.L_x_3) ;  /* 0x00000004008c8947 */ /* 0x003fea0003800000 */
[----:B0-----:R-:W2:Y:S02]  /*01f0*/  LDG.E R0, desc[UR8][R6.64+0x20] ;  /* 0x0000200806007981 */ /* 0x001ea4000c1e1900 */
[----:B--2---:R-:W-:-:S13]  /*0200*/  ISETP.NE.AND P0, PT, R0, RZ, PT ;  /* 0x000000ff0000720c */ /* 0x004fda0003f05270 */
[----:B------:R-:W-:Y:S05]  /*0210*/  @P0 BRA `(.L_x_3) ;  /* 0x0000000400800947 */ /* 0x000fea0003800000 */
[----:B------:R-:W2:Y:S02]  /*0220*/  LDG.E R0, desc[UR8][R8.64+-0x40] ;  /* 0xffffc00808007981 */ /* 0x000ea4000c1e1900 */
[----:B--2---:R-:W-:-:S13]  /*0230*/  ISETP.NE.AND P0, PT, R0, 0x1, PT ;  /* 0x000000010000780c */ /* 0x004fda0003f05270 */
[----:B------:R-:W-:Y:S05]  /*0240*/  @P0 BRA `(.L_x_3) ;  /* 0x0000000400740947 */ /* 0x000fea0003800000 */
[----:B------:R-:W2:Y:S04]  /*0250*/  LDG.E R34, desc[UR8][R6.64+0x24] ;  /* 0x0000240806227981 */ /* 0x000ea8000c1e1900 */
[----:B------:R-:W2:Y:S01]  /*0260*/  LDG.E R11, desc[UR8][R8.64+-0x3c] ;  /* 0xffffc408080b7981 */ /* 0x000ea2000c1e1900 */
[----:B------:R-:W-:Y:S01]  /*0270*/  BSSY.RECONVERGENT B1, `(.L_x_4) ;  /* 0x0000006000017945 */ /* 0x000fe20003800200 */
[----:B------:R-:W-:Y:S01]  /*0280*/  MOV R0, 0x2d0 ;  /* 0x000002d000007802 */ /* 0x000fe20000000f00 */
[----:B--2---:R-:W-:-:S04]  /*0290*/  FADD R34, R34, -R11 ;  /* 0x8000000b22227221 */ /* 0x004fc80000000000 */
[----:B------:R-:W0:Y:S02]  /*02a0*/  F2F.F64.F32 R10, R34 ;  /* 0x00000022000a7310 */ /* 0x000e240000201800 */
[----:B0-----:R-:W-:-:S11]  /*02b0*/  DADD R36, -RZ, |R10| ;  /* 0x00000000ff247229 */ /* 0x001fd6000000050a */
[----:B------:R-:W-:Y:S05]  /*02c0*/  CALL.REL.NOINC `($_Z14GPU_SimulationP5Agentifffff$__internal_accurate_pow) ;  /* 0x00000018000c7944 */ /* 0x000fea0003c00000 */
[----:B------:R-:W-:Y:S05]  /*02d0*/  BSYNC.RECONVERGENT B1 ;  /* 0x0000000000017941 */ /* 0x000fea0003800200 */
.L_x_4:
[----:B------:R-:W2:Y:S04]  /*02e0*/  LDG.E R35, desc[UR8][R6.64+0x28] ;  /* 0x0000280806237981 */ /* 0x000ea8000c1e1900 */
[----:B------:R-:W2:Y:S01]  /*02f0*/  LDG.E R0, desc[UR8][R8.64+-0x38] ;  /* 0xffffc80808007981 */ /* 0x000ea2000c1e1900 */
[----:B------:R-:W-:Y:S01]  /*0300*/  DADD R16, R10, 2 ;  /* 0x400000000a107429 */ /* 0x000fe20000000000 */
[C---:B------:R-:W-:Y:S01]  /*0310*/  FSETP.NEU.AND P1, PT, R34.reuse, RZ, PT ;  /* 0x000000ff2200720b */ /* 0x040fe20003f2d000 */
[----:B------:R-:W-:Y:S01]  /*0320*/  BSSY.RECONVERGENT B1, `(.L_x_5) ;  /* 0x0000011000017945 */ /* 0x000fe20003800200 */
[----:B------:R-:W-:Y:S02]  /*0330*/  FSETP.NEU.AND P0, PT, R34, 1, PT ;  /* 0x3f8000002200780b */ /* 0x000fe40003f0d000 */
[----:B------:R-:W-:-:S02]  /*0340*/  FSEL R14, R14, RZ, P1 ;  /* 0x000000ff0e0e7208 */ /* 0x000fc40000800000 */
[----:B------:R-:W-:Y:S01]  /*0350*/  FSEL R15, R18, RZ, P1 ;  /* 0x000000ff120f7208 */ /* 0x000fe20000800000 */
[----:B--2---:R-:W-:Y:S02]  /*0360*/  FADD R35, R35, -R0 ;  /* 0x8000000023237221 */ /* 0x004fe40000000000 */
[----:B------:R-:W-:Y:S02]  /*0370*/  LOP3.LUT R0, R17, 0x7ff00000, RZ, 0xc0, !PT ;  /* 0x7ff0000011007812 */ /* 0x000fe400078ec0ff */
[----:B------:R-:W0:Y:S02]  /*0380*/  F2F.F64.F32 R12, R35 ;  /* 0x00000023000c7310 */ /* 0x000e240000201800 */
[----:B------:R-:W-:Y:S01]  /*0390*/  ISETP.NE.AND P2, PT, R0, 0x7ff00000, PT ;  /* 0x7ff000000000780c */ /* 0x000fe20003f45270 */
[----:B0-----:R-:W-:-:S10]  /*03a0*/  DADD R16, -RZ, |R12| ;  /* 0x00000000ff107229 */ /* 0x001fd4000000050c */
[----:B------:R-:W-:Y:S02]  /*03b0*/  IMAD.MOV.U32 R36, RZ, RZ, R16 ;  /* 0x000000ffff247224 */ /* 0x000fe400078e0010 */
[----:B------:R-:W-:Y:S05]  /*03c0*/  @P2 BRA `(.L_x_6) ;  /* 0x0000000000182947 */ /* 0x000fea0003800000 */
[----:B------:R-:W-:-:S13]  /*03d0*/  FSETP.NAN.AND P1, PT, R34, R34, PT ;  /* 0x000000222200720b */ /* 0x000fda0003f28000 */
[----:B------:R-:W-:Y:S01]  /*03e0*/  @P1 DADD R14, R10, 2 ;  /* 0x400000000a0e1429 */ /* 0x000fe20000000000 */
[----:B------:R-:W-:Y:S10]  /*03f0*/  @P1 BRA `(.L_x_6) ;  /* 0x00000000000c1947 */ /* 0x000ff40003800000 */
[----:B------:R-:W-:-:S14]  /*0400*/  DSETP.NEU.AND P1, PT, |R10|, +INF , PT ;  /* 0x7ff000000a00742a */ /* 0x000fdc0003f2d200 */
[----:B------:R-:W-:Y:S02]  /*0410*/  @!P1 IMAD.MOV.U32 R14, RZ, RZ, 0x0 ;  /* 0x00000000ff0e9424 */ /* 0x000fe400078e00ff */
[----:B------:R-:W-:-:S07]  /*0420*/  @!P1 IMAD.MOV.U32 R15, RZ, RZ, 0x7ff00000 ;  /* 0x7ff00000ff0f9424 */ /* 0x000fce00078e00ff */
.L_x_6:
[----:B------:R-:W-:Y:S05]  /*0430*/  BSYNC.RECONVERGENT B1 ;  /* 0x0000000000017941 */ /* 0x000fea0003800200 */
.L_x_5:
[----:B------:R-:W-:Y:S01]  /*0440*/  BSSY.RECONVERGENT B1, `(.L_x_7) ;  /* 0x0000006000017945 */ /* 0x000fe20003800200 */
[----:B------:R-:W-:Y:S01]  /*0450*/  FSEL R10, R14, RZ, P0 ;  /* 0x000000ff0e0a7208 */ /* 0x000fe20000000000 */
[----:B------:R-:W-:Y:S01]  /*0460*/  IMAD.MOV.U32 R37, RZ, RZ, R17 ;  /* 0x000000ffff257224 */ /* 0x000fe200078e0011 */
[----:B------:R-:W-:Y:S02]  /*0470*/  FSEL R11, R15, 1.875, P0 ;  /* 0x3ff000000f0b7808 */ /* 0x000fe40000000000 */
[----:B------:R-:W-:-:S07]  /*0480*/  MOV R0, 0x4a0 ;  /* 0x000004a000007802 */ /* 0x000fce0000000f00 */
[----:B------:R-:W-:Y:S05]  /*0490*/  CALL.REL.NOINC `($_Z14GPU_SimulationP5Agentifffff$__internal_accurate_pow) ;  /* 0x0000001400987944 */ /* 0x000fea0003c00000 */
[----:B------:R-:W-:Y:S05]  /*04a0*/  BSYNC.RECONVERGENT B1 ;  /* 0x0000000000017941 */ /* 0x000fea0003800200 */
.L_x_7:
[----:B------:R-:W-:Y:S01]  /*04b0*/  DADD R16, R12, 2 ;  /* 0x400000000c107429 */ /* 0x000fe20000000000 */
[C---:B------:R-:W-:Y:S01]  /*04c0*/  FSETP.NEU.AND P1, PT, R35.reuse, RZ, PT ;  /* 0x000000ff2300720b */ /* 0x040fe20003f2d000 */
[----:B------:R-:W-:Y:S01]  /*04d0*/  BSSY.RECONVERGENT B1, `(.L_x_8) ;  /* 0x000000d000017945 */ /* 0x000fe20003800200 */
[----:B------:R-:W-:Y:S02]  /*04e0*/  FSETP.NEU.AND P0, PT, R35, 1, PT ;  /* 0x3f8000002300780b */ /* 0x000fe40003f0d000 */
[----:B------:R-:W-:Y:S02]  /*04f0*/  FSEL R14, R14, RZ, P1 ;  /* 0x000000ff0e0e7208 */ /* 0x000fe40000800000 */
[----:B------:R-:W-:-:S03]  /*0500*/  FSEL R15, R18, RZ, P1 ;  /* 0x000000ff120f7208 */ /* 0x000fc60000800000 */
[----:B------:R-:W-:-:S04]  /*0510*/  LOP3.LUT R16, R17, 0x7ff00000, RZ, 0xc0, !PT ;  /* 0x7ff0000011107812 */ /* 0x000fc800078ec0ff */
[----:B------:R-:W-:-:S13]  /*0520*/  ISETP.NE.AND P2, PT, R16, 0x7ff00000, PT ;  /* 0x7ff000001000780c */ /* 0x000fda0003f45270 */
[----:B------:R-:W-:Y:S05]  /*0530*/  @P2 BRA `(.L_x_9) ;  /* 0x0000000000182947 */ /* 0x000fea0003800000 */
[----:B------:R-:W-:-:S13]  /*0540*/  FSETP.NAN.AND P1, PT, R35, R35, PT ;  /* 0x000000232300720b */ /* 0x000fda0003f28000 */
[----:B------:R-:W-:Y:S01]  /*0550*/  @P1 DADD R14, R12, 2 ;  /* 0x400000000c0e1429 */ /* 0x000fe20000000000 */
[----:B------:R-:W-:Y:S10]  /*0560*/  @P1 BRA `(.L_x_9) ;  /* 0x00000000000c1947 */ /* 0x000ff40003800000 */
[----:B------:R-:W-:-:S14]  /*0570*/  DSETP.NEU.AND P1, PT, |R12|, +INF , PT ;  /* 0x7ff000000c00742a */ /* 0x000fdc0003f2d200 */
[----:B------:R-:W-:Y:S02]  /*0580*/  @!P1 IMAD.MOV.U32 R14, RZ, RZ, 0x0 ;  /* 0x00000000ff0e9424 */ /* 0x000fe400078e00ff */
[----:B------:R-:W-:-:S07]  /*0590*/  @!P1 IMAD.MOV.U32 R15, RZ, RZ, 0x7ff00000 ;  /* 0x7ff00000ff0f9424 */ /* 0x000fce00078e00ff */
.L_x_9:
[----:B------:R-:W-:Y:S05]  /*05a0*/  BSYNC.RECONVERGENT B1 ;  /* 0x0000000000017941 */ /* 0x000fea0003800200 */
.L_x_8:
[----:B------:R-:W-:Y:S01]  /*05b0*/  FSEL R12, R14, RZ, P0 ;  /* 0x000000ff0e0c7208 */ /* 0x000fe20000000000 */
[----:B------:R-:W-:Y:S01]  /*05c0*/  IMAD.MOV.U32 R16, RZ, RZ, 0x0 ;  /* 0x00000000ff107424 */ /* 0x000fe200078e00ff */
[----:B------:R-:W-:Y:S01]  /*05d0*/  FSEL R13, R15, 1.875, P0 ;  /* 0x3ff000000f0d7808 */ /* 0x000fe20000000000 */
[----:B------:R-:W-:Y:S01]  /*05e0*/  IMAD.MOV.U32 R17, RZ, RZ, 0x3fd80000 ;  /* 0x3fd80000ff117424 */ /* 0x000fe200078e00ff */
[----:B------:R-:W-:Y:S04]  /*05f0*/  BSSY.RECONVERGENT B1, `(.L_x_10) ;  /* 0x000001b000017945 */ /* 0x000fe80003800200 */
[----:B------:R-:W-:-:S06]  /*0600*/  DADD R12, R10, R12 ;  /* 0x000000000a0c7229 */ /* 0x000fcc000000000c */
[----:B------:R-:W0:Y:S04]  /*0610*/  MUFU.RSQ64H R11, R13 ;  /* 0x0000000d000b7308 */ /* 0x000e280000001c00 */
[----:B------:R-:W-:-:S05]  /*0620*/  VIADD R10, R13, 0xfcb00000 ;  /* 0xfcb000000d0a7836 */ /* 0x000fca0000000000 */
[----:B------:R-:W-:Y:S01]  /*0630*/  ISETP.GE.U32.AND P0, PT, R10, 0x7ca00000, PT ;  /* 0x7ca000000a00780c */ /* 0x000fe20003f06070 */
[----:B0-----:R-:W-:-:S08]  /*0640*/  DMUL R14, R10, R10 ;  /* 0x0000000a0a0e7228 */ /* 0x001fd00000000000 */
[----:B------:R-:W-:-:S08]  /*0650*/  DFMA R14, R12, -R14, 1 ;  /* 0x3ff000000c0e742b */ /* 0x000fd0000000080e */
[----:B------:R-:W-:Y:S02]  /*0660*/  DFMA R16, R14, R16, 0.5 ;  /* 0x3fe000000e10742b */ /* 0x000fe40000000010 */
[----:B------:R-:W-:-:S08]  /*0670*/  DMUL R14, R10, R14 ;  /* 0x0000000e0a0e7228 */ /* 0x000fd00000000000 */
[----:B------:R-:W-:-:S08]  /*0680*/  DFMA R20, R16, R14, R10 ;  /* 0x0000000e1014722b */ /* 0x000fd0000000000a */
[----:B------:R-:W-:Y:S02]  /*0690*/  DMUL R14, R12, R20 ;  /* 0x000000140c0e7228 */ /* 0x000fe40000000000 */
[----:B------:R-:W-:Y:S02]  /*06a0*/  VIADD R17, R21, 0xfff00000 ;  /* 0xfff0000015117836 */ /* 0x000fe40000000000 */
[----:B------:R-:W-:-:S04]  /*06b0*/  IMAD.MOV.U32 R16, RZ, RZ, R20 ;  /* 0x000000ffff107224 */ /* 0x000fc800078e0014 */
[----:B------:R-:W-:-:S08]  /*06c0*/  DFMA R22, R14, -R14, R12 ;  /* 0x8000000e0e16722b */ /* 0x000fd0000000000c */
[----:B------:R-:W-:Y:S01]  /*06d0*/  DFMA R18, R22, R16, R14 ;  /* 0x000000101612722b */ /* 0x000fe2000000000e */
[----:B------:R-:W-:Y:S10]  /*06e0*/  @!P0 BRA `(.L_x_11) ;  /* 0x00000000002c8947 */ /* 0x000ff40003800000 */
[----:B------:R-:W-:Y:S01]  /*06f0*/  IMAD.MOV.U32 R34, RZ, RZ, R12 ;  /* 0x000000ffff227224 */ /* 0x000fe200078e000c */
[----:B------:R-:W-:Y:S01]  /*0700*/  MOV R0, 0x780 ;  /* 0x0000078000007802 */ /* 0x000fe20000000f00 */
[----:B------:R-:W-:Y:S02]  /*0710*/  IMAD.MOV.U32 R16, RZ, RZ, R20 ;  /* 0x000000ffff107224 */ /* 0x000fe400078e0014 */
[----:B------:R-:W-:Y:S02]  /*0720*/  IMAD.MOV.U32 R35, RZ, RZ, R13 ;  /* 0x000000ffff237224 */ /* 0x000fe400078e000d */
[----:B------:R-:W-:Y:S02]  /*0730*/  IMAD.MOV.U32 R18, RZ, RZ, R22 ;  /* 0x000000ffff127224 */ /* 0x000fe400078e0016 */
[----:B------:R-:W-:Y:S02]  /*0740*/  IMAD.MOV.U32 R19, RZ, RZ, R23 ;  /* 0x000000ffff137224 */ /* 0x000fe400078e0017 */
[----:B------:R-:W-:-:S02]  /*0750*/  IMAD.MOV.U32 R12, RZ, RZ, R14 ;  /* 0x000000ffff0c7224 */ /* 0x000fc400078e000e */
[----:B------:R-:W-:-:S07]  /*0760*/  IMAD.MOV.U32 R11, RZ, RZ, R15 ;  /* 0x000000ffff0b7224 */ /* 0x000fce00078e000f */
[----:B------:R-:W-:Y:S05]  /*0770*/  CALL.REL.NOINC `($__internal_0_$__cuda_sm20_dsqrt_rn_f64_mediumpath_v1) ;  /* 0x0000001000347944 */ /* 0x000fea0003c00000 */
[----:B------:R-:W-:Y:S02]  /*0780*/  IMAD.MOV.U32 R18, RZ, RZ, R16 ;  /* 0x000000ffff127224 */ /* 0x000fe400078e0010 */
[----:B------:R-:W-:-:S07]  /*0790*/  IMAD.MOV.U32 R19, RZ, RZ, R17 ;  /* 0x000000ffff137224 */ /* 0x000fce00078e0011 */
.L_x_11:
[----:B------:R-:W-:Y:S05]  /*07a0*/  BSYNC.RECONVERGENT B1 ;  /* 0x0000000000017941 */ /* 0x000fea0003800200 */
.L_x_10:
[----:B------:R-:W0:Y:S02]  /*07b0*/  F2F.F32.F64 R19, R18 ;  /* 0x0000001200137310 */ /* 0x000e240000301000 */
[----:B0-----:R-:W-:-:S13]  /*07c0*/  FSETP.GTU.AND P0, PT, R19, R4, PT ;  /* 0x000000041300720b */ /* 0x001fda0003f0c000 */
[----:B------:R-:W-:Y:S05]  /*07d0*/  @P0 BRA `(.L_x_3) ;  /* 0x0000000000100947 */ /* 0x000fea0003800000 */
[----:B------:R-:W2:Y:S02]  /*07e0*/  LDG.E R0, desc[UR8][R6.64] ;  /* 0x0000000806007981 */ /* 0x000ea4000c1e1900 */
[----:B--2---:R-:W-:-:S13]  /*07f0*/  FSETP.GE.AND P0, PT, R0, 0.0099999997764825820923, PT ;  /* 0x3c23d70a0000780b */ /* 0x004fda0003f06000 */
[----:B------:R-:W-:-:S05]  /*0800*/  @P0 IMAD.MOV.U32 R11, RZ, RZ, 0x1 ;  /* 0x00000001ff0b0424 */ /* 0x000fca00078e00ff */
[----:B------:R1:W-:Y:S02]  /*0810*/  @P0 STG.E desc[UR8][R6.64+0x20], R11 ;  /* 0x0000200b06000986 */ /* 0x0003e4000c101908 */
.L_x_3:
[----:B0-----:R-:W-:Y:S05]  /*0820*/  BSYNC.RECONVERGENT B0 ;  /* 0x0000000000007941 */ /* 0x001fea0003800200 */
.L_x_2:
[----:B------:R-:W-:Y:S01]  /*0830*/  UIADD3 UR5, UPT, UPT, UR4, 0x1, URZ ;  /* 0x0000000104057890 */ /* 0x000fe2000fffe0ff */
[----:B------:R-:W-:Y:S05]  /*0840*/  BSSY.RECONVERGENT B0, `(.L_x_12) ;  /* 0x0000064000007945 */ /* 0x000fea0003800200 */
[----:B------:R-:W-:-:S13]  /*0850*/  ISETP.NE.AND P0, PT, R2, UR5, PT ;  /* 0x0000000502007c0c */ /* 0x000fda000bf05270 */
[----:B------:R-:W-:Y:S05]  /*0860*/  @!P0 BRA `(.L_x_13) ;  /* 0x0000000400848947 */ /* 0x000fea0003800000 */
[----:B------:R-:W2:Y:S02]  /*0870*/  LDG.E R0, desc[UR8][R6.64+0x20] ;  /* 0x0000200806007981 */ /* 0x000ea4000c1e1900 */
[----:B--2---:R-:W-:-:S13]  /*0880*/  ISETP.NE.AND P0, PT, R0, RZ, PT ;  /* 0x000000ff0000720c */ /* 0x004fda0003f05270 */
[----:B------:R-:W-:Y:S05]  /*0890*/  @P0 BRA `(.L_x_13) ;  /* 0x0000000400780947 */ /* 0x000fea0003800000 */
[----:B------:R-:W2:Y:S02]  /*08a0*/  LDG.E R0, desc[UR8][R8.64+-0x8] ;  /* 0xfffff80808007981 */ /* 0x000ea4000c1e1900 */
[----:B--2---:R-:W-:-:S13]  /*08b0*/  ISETP.NE.AND P0, PT, R0, 0x1, PT ;  /* 0x000000010000780c */ /* 0x004fda0003f05270 */
[----:B------:R-:W-:Y:S05]  /*08c0*/  @P0 BRA `(.L_x_13) ;  /* 0x00000004006c0947 */ /* 0x000fea0003800000 */
[----:B------:R-:W2:Y:S04]  /*08d0*/  LDG.E R12, desc[UR8][R6.64+0x24] ;  /* 0x00002408060c7981 */ /* 0x000ea8000c1e1900 */
[----:B-1----:R-:W2:Y:S01]  /*08e0*/  LDG.E R11, desc[UR8][R8.64+-0x4] ;  /* 0xfffffc08080b7981 */ /* 0x002ea2000c1e1900 */
[----:B------:R-:W-:Y:S01]  /*08f0*/  BSSY.RECONVERGENT B1, `(.L_x_14) ;  /* 0x0000006000017945 */ /* 0x000fe20003800200 */
[----:B------:R-:W-:Y:S01]  /*0900*/  MOV R0, 0x950 ;  /* 0x0000095000007802 */ /* 0x000fe20000000f00 */
[----:B--2---:R-:W-:-:S04]  /*0910*/  FADD R12, R12, -R11 ;  /* 0x8000000b0c0c7221 */ /* 0x004fc80000000000 */
[----:B------:R-:W0:Y:S02]  /*0920*/  F2F.F64.F32 R10, R12 ;  /* 0x0000000c000a7310 */ /* 0x000e240000201800 */
[----:B0-----:R-:W-:-:S11]  /*0930*/  DADD R36, -RZ, |R10| ;  /* 0x00000000ff247229 */ /* 0x001fd6000000050a */
[----:B------:R-:W-:Y:S05]  /*0940*/  CALL.REL.NOINC `($_Z14GPU_SimulationP5Agentifffff$__internal_accurate_pow) ;  /* 0x00000010006c7944 */ /* 0x000fea0003c00000 */
[----:B------:R-:W-:Y:S05]  /*0950*/  BSYNC.RECONVERGENT B1 ;  /* 0x0000000000017941 */ /* 0x000fea0003800200 */
.L_x_14:
[----:B------:R-:W-:Y:S01]  /*0960*/  DADD R16, R10, 2 ;  /* 0x400000000a107429 */ /* 0x000fe20000000000 */
[----:B------:R-:W-:Y:S01]  /*0970*/  FSETP.NEU.AND P0, PT, R12, RZ, PT ;  /* 0x000000ff0c00720b */ /* 0x000fe20003f0d000 */
[----:B------:R-:W-:Y:S03]  /*0980*/  BSSY.RECONVERGENT B1, `(.L_x_15) ;  /* 0x000000e000017945 */ /* 0x000fe60003800200 */
[----:B------:R-:W-:Y:S02]  /*0990*/  FSEL R14, R14, RZ, P0 ;  /* 0x000000ff0e0e7208 */ /* 0x000fe40000000000 */
[----:B------:R-:W-:-:S03]  /*09a0*/  FSEL R15, R18, RZ, P0 ;  /* 0x000000ff120f7208 */ /* 0x000fc60000000000 */
[----:B------:R-:W-:-:S04]  /*09b0*/  LOP3.LUT R16, R17, 0x7ff00000, RZ, 0xc0, !PT ;  /* 0x7ff0000011107812 */ /* 0x000fc800078ec0ff */
[----:B------:R-:W-:-:S13]  /*09c0*/  ISETP.NE.AND P1, PT, R16, 0x7ff00000, PT ;  /* 0x7ff000001000780c */ /* 0x000fda0003f25270 */
[----:B------:R-:W-:Y:S05]  /*09d0*/  @P1 BRA `(.L_x_16) ;  /* 0x0000000000201947 */ /* 0x000fea0003800000 */
[----:B------:R-:W-:-:S13]  /*09e0*/  FSETP.NAN.AND P0, PT, R12, R12, PT ;  /* 0x0000000c0c00720b */ /* 0x000fda0003f08000 */
[----:B------:R-:W-:Y:S05]  /*09f0*/  @P0 BRA `(.L_x_17) ;  /* 0x0000000000140947 */ /* 0x000fea0003800000 */
[----:B------:R-:W-:-:S14]  /*0a00*/  DSETP.NEU.AND P0, PT, |R10|, +INF , PT ;  /* 0x7ff000000a00742a */ /* 0x000fdc0003f0d200 */
[----:B------:R-:W-:Y:S05]  /*0a10*/  @P0 BRA `(.L_x_16) ;  /* 0x0000000000100947 */ /* 0x000fea0003800000 */
[----:B------:R-:W-:Y:S02]  /*0a20*/  IMAD.MOV.U32 R14, RZ, RZ, 0x0 ;  /* 0x00000000ff0e7424 */ /* 0x000fe400078e00ff */
[----:B------:R-:W-:Y:S01]  /*0a30*/  IMAD.MOV.U32 R15, RZ, RZ, 0x7ff00000 ;  /* 0x7ff00000ff0f7424 */ /* 0x000fe200078e00ff */
[----:B------:R-:W-:Y:S06]  /*0a40*/  BRA `(.L_x_16) ;  /* 0x0000000000047947 */ /* 0x000fec0003800000 */
.L_x_17:
[----:B------:R-:W-:-:S11]  /*0a50*/  DADD R14, R10, 2 ;  /* 0x400000000a0e7429 */ /* 0x000fd60000000000 */
.L_x_16:
[----:B------:R-:W-:Y:S05]  /*0a60*/  BSYNC.RECONVERGENT B1 ;  /* 0x0000000000017941 */ /* 0x000fea0003800200 */
.L_x_15:
[----:B------:R-:W2:Y:S04]  /*0a70*/  LDG.E R13, desc[UR8][R6.64+0x28] ;  /* 0x00002808060d7981 */ /* 0x000ea8000c1e1900 */
[----:B------:R-:W2:Y:S01]  /*0a80*/  LDG.E R0, desc[UR8][R8.64] ;  /* 0x0000000808007981 */ /* 0x000ea2000c1e1900 */
[----:B------:R-:W-:Y:S01]  /*0a90*/  FSETP.NEU.AND P0, PT, R12, 1, PT ;  /* 0x3f8000000c00780b */ /* 0x000fe20003f0d000 */
[----:B------:R-:W-:Y:S03]  /*0aa0*/  BSSY.RECONVERGENT B1, `(.L_x_18) ;  /* 0x0000008000017945 */ /* 0x000fe60003800200 */
[----:B------:R-:W-:Y:S02]  /*0ab0*/  FSEL R34, R14, RZ, P0 ;  /* 0x000000ff0e227208 */ /* 0x000fe40000000000 */
[----:B------:R-:W-:Y:S01]  /*0ac0*/  FSEL R35, R15, 1.875, P0 ;  /* 0x3ff000000f237808 */ /* 0x000fe20000000000 */
[----:B--2---:R-:W-:Y:S01]  /*0ad0*/  FADD R13, R13, -R0 ;  /* 0x800000000d0d7221 */ /* 0x004fe20000000000 */
[----:B------:R-:W-:-:S03]  /*0ae0*/  MOV R0, 0xb20 ;  /* 0x00000b2000007802 */ /* 0x000fc60000000f00 */
[----:B------:R-:W0:Y:S02]  /*0af0*/  F2F.F64.F32 R10, R13 ;  /* 0x0000000d000a7310 */ /* 0x000e240000201800 */
[----:B0-----:R-:W-:-:S11]  /*0b00*/  DADD R36, -RZ, |R10| ;  /* 0x00000000ff247229 */ /* 0x001fd6000000050a */
[----:B------:R-:W-:Y:S05]  /*0b10*/  CALL.REL.NOINC `($_Z14GPU_SimulationP5Agentifffff$__internal_accurate_pow) ;  /* 0x0000000c00f87944 */ /* 0x000fea0003c00000 */
[----:B------:R-:W-:Y:S05]  /*0b20*/  BSYNC.RECONVERGENT B1 ;  /* 0x0000000000017941 */ /* 0x000fea0003800200 */
.L_x_18:
        /* <DEDUP_REMOVED lines=15> */
.L_x_21:
[----:B------:R-:W-:-:S11]  /*0c20*/  DADD R14, R10, 2 ;  /* 0x400000000a0e7429 */ /* 0x000fd60000000000 */
.L_x_20:
[----:B------:R-:W-:Y:S05]  /*0c30*/  BSYNC.RECONVERGENT B1 ;  /* 0x0000000000017941 */ /* 0x000fea0003800200 */
.L_x_19:
[----:B------:R-:W-:Y:S01]  /*0c40*/  FSETP.NEU.AND P0, PT, R13, 1, PT ;  /* 0x3f8000000d00780b */ /* 0x000fe20003f0d000 */
[----:B------:R-:W-:Y:S03]  /*0c50*/  BSSY.RECONVERGENT B1, `(.L_x_22) ;  /* 0x000001b000017945 */ /* 0x000fe60003800200 */
[----:B------:R-:W-:Y:S01]  /*0c60*/  FSEL R10, R14, RZ, P0 ;  /* 0x000000ff0e0a7208 */ /* 0x000fe20000000000 */
[----:B------:R-:W-:Y:S01]  /*0c70*/  IMAD.MOV.U32 R14, RZ, RZ, 0x0 ;  /* 0x00000000ff0e7424 */ /* 0x000fe200078e00ff */
[----:B------:R-:W-:Y:S01]  /*0c80*/  FSEL R11, R15, 1.875, P0 ;  /* 0x3ff000000f0b7808 */ /* 0x000fe20000000000 */
[----:B------:R-:W-:-:S05]  /*0c90*/  IMAD.MOV.U32 R15, RZ, RZ, 0x3fd80000 ;  /* 0x3fd80000ff0f7424 */ /* 0x000fca00078e00ff */
        /* <DEDUP_REMOVED lines=20> */
[----:B------:R-:W-:-:S07]  /*0de0*/  IMAD.MOV.U32 R17, RZ, RZ, R15 ;  /* 0x000000ffff117224 */ /* 0x000fce00078e000f */
[----:B------:R-:W-:Y:S05]  /*0df0*/  CALL.REL.NOINC `($__internal_0_$__cuda_sm20_dsqrt_rn_f64_mediumpath_v1) ;  /* 0x0000000800947944 */ /* 0x000fea0003c00000 */
.L_x_23:
[----:B------:R-:W-:Y:S05]  /*0e00*/  BSYNC.RECONVERGENT B1 ;  /* 0x0000000000017941 */ /* 0x000fea0003800200 */
.L_x_22:
[----:B------:R-:W0:Y:S02]  /*0e10*/  F2F.F32.F64 R17, R16 ;  /* 0x0000001000117310 */ /* 0x000e240000301000 */
[----:B0-----:R-:W-:-:S13]  /*0e20*/  FSETP.GTU.AND P0, PT, R17, R4, PT ;  /* 0x000000041100720b */ /* 0x001fda0003f0c000 */
[----:B------:R-:W-:Y:S05]  /*0e30*/  @P0 BRA `(.L_x_13) ;  /* 0x0000000000100947 */ /* 0x000fea0003800000 */
[----:B------:R-:W2:Y:S02]  /*0e40*/  LDG.E R0, desc[UR8][R6.64] ;  /* 0x0000000806007981 */ /* 0x000ea4000c1e1900 */
[----:B--2---:R-:W-:-:S13]  /*0e50*/  FSETP.GE.AND P0, PT, R0, 0.0099999997764825820923, PT ;  /* 0x3c23d70a0000780b */ /* 0x004fda0003f06000 */
[----:B------:R-:W-:-:S05]  /*0e60*/  @P0 IMAD.MOV.U32 R11, RZ, RZ, 0x1 ;  /* 0x00000001ff0b0424 */ /* 0x000fca00078e00ff */
[----:B------:R0:W-:Y:S02]  /*0e70*/  @P0 STG.E desc[UR8][R6.64+0x20], R11 ;  /* 0x0000200b06000986 */ /* 0x0001e4000c101908 */
.L_x_13:
[----:B------:R-:W-:Y:S05]  /*0e80*/  BSYNC.RECONVERGENT B0 ;  /* 0x0000000000007941 */ /* 0x000fea0003800200 */
.L_x_12:
[----:B------:R-:W-:Y:S01]  /*0e90*/  UIADD3 UR4, UPT, UPT, UR4, 0x2, URZ ;  /* 0x0000000204047890 */ /* 0x000fe2000fffe0ff */
[----:B------:R-:W-:Y:S01]  /*0ea0*/  IADD3 R8, P1, PT, R8, 0x70, RZ ;  /* 0x0000007008087810 */ /* 0x000fe20007f3e0ff */
[----:B------:R-:W-:-:S04]  /*0eb0*/  VIADD R5, R5, 0x2 ;  /* 0x0000000205057836 */ /* 0x000fc80000000000 */
[----:B------:R-:W-:Y:S01]  /*0ec0*/  ISETP.NE.AND P0, PT, R3, UR4, PT ;  /* 0x0000000403007c0c */ /* 0x000fe2000bf05270 */
[----:B------:R-:W-:-:S12]  /*0ed0*/  IMAD.X R9, RZ, RZ, R9, P1 ;  /* 0x000000ffff097224 */ /* 0x000fd800008e0609 */
[----:B------:R-:W-:Y:S05]  /*0ee0*/  @P0 BRA `(.L_x_24) ;  /* 0xfffffff000b40947 */ /* 0x000fea000383ffff */
.L_x_1:
[----:B------:R-:W2:Y:S01]  /*0ef0*/  LDC R0, c[0x0][0x388] ;  /* 0x0000e200ff007b82 */ /* 0x000ea20000000800 */
[----:B------:R-:W-:Y:S01]  /*0f00*/  ISETP.NE.AND P0, PT, R2, R3, PT ;  /* 0x000000030200720c */ /* 0x000fe20003f05270 */
[----:B------:R-:W-:Y:S01]  /*0f10*/  BSSY.RECONVERGENT B0, `(.L_x_0) ;  /* 0x0000068000007945 */ /* 0x000fe20003800200 */
[----:B--2---:R-:W-:-:S04]  /*0f20*/  LOP3.LUT R0, R0, 0x1, RZ, 0xc0, !PT ;  /* 0x0000000100007812 */ /* 0x004fc800078ec0ff */
[----:B------:R-:W-:-:S13]  /*0f30*/  ISETP.NE.U32.OR P0, PT, R0, 0x1, !P0 ;  /* 0x000000010000780c */ /* 0x000fda0004705470 */
[----:B------:R-:W-:Y:S05]  /*0f40*/  @P0 BRA `(.L_x_25) ;  /* 0x0000000400900947 */ /* 0x000fea0003800000 */
[----:B0-----:R-:W2:Y:S02]  /*0f50*/  LDG.E R0, desc[UR8][R6.64+0x20] ;  /* 0x0000200806007981 */ /* 0x001ea4000c1e1900 */
[----:B--2---:R-:W-:-:S13]  /*0f60*/  ISETP.NE.AND P0, PT, R0, RZ, PT ;  /* 0x000000ff0000720c */ /* 0x004fda0003f05270 */
[----:B------:R-:W-:Y:S05]  /*0f70*/  @P0 BRA `(.L_x_25) ;  /* 0x0000000400840947 */ /* 0x000fea0003800000 */
[----:B-1----:R-:W0:Y:S02]  /*0f80*/  LDC.64 R10, c[0x0][0x380] ;  /* 0x0000e000ff0a7b82 */ /* 0x002e240000000a00 */
[----:B0-----:R-:W-:-:S05]  /*0f90*/  IMAD.WIDE.U32 R10, R3, 0x38, R10 ;  /* 0x00000038030a7825 */ /* 0x001fca00078e000a */
[----:B------:R-:W2:Y:S02]  /*0fa0*/  LDG.E R0, desc[UR8][R10.64+0x20] ;  /* 0x000020080a007981 */ /* 0x000ea4000c1e1900 */
[----:B--2---:R-:W-:-:S13]  /*0fb0*/  ISETP.NE.AND P0, PT, R0, 0x1, PT ;  /* 0x000000010000780c */ /* 0x004fda0003f05270 */
[----:B------:R-:W-:Y:S05]  /*0fc0*/  @P0 BRA `(.L_x_25) ;  /* 0x0000000400700947 */ /* 0x000fea0003800000 */
[----:B------:R-:W2:Y:S04]  /*0fd0*/  LDG.E R3, desc[UR8][R6.64+0x24] ;  /* 0x0000240806037981 */ /* 0x000ea8000c1e1900 */
[----:B------:R-:W2:Y:S01]  /*0fe0*/  LDG.E R0, desc[UR8][R10.64+0x24] ;  /* 0x000024080a007981 */ /* 0x000ea2000c1e1900 */
[----:B------:R-:W-:Y:S01]  /*0ff0*/  BSSY.RECONVERGENT B1, `(.L_x_26) ;  /* 0x0000006000017945 */ /* 0x000fe20003800200 */
[----:B--2---:R-:W-:Y:S01]  /*1000*/  FADD R3, R3, -R0 ;  /* 0x8000000003037221 */ /* 0x004fe20000000000 */
[----:B------:R-:W-:-:S03]  /*1010*/  MOV R0, 0x1050 ;  /* 0x0000105000007802 */ /* 0x000fc60000000f00 */
[----:B------:R-:W0:Y:S02]  /*1020*/  F2F.F64.F32 R8, R3 ;  /* 0x0000000300087310 */ /* 0x000e240000201800 */
[----:B0-----:R-:W-:-:S11]  /*1030*/  DADD R36, -RZ, |R8| ;  /* 0x00000000ff247229 */ /* 0x001fd60000000508 */
[----:B------:R-:W-:Y:S05]  /*1040*/  CALL.REL.NOINC `($_Z14GPU_SimulationP5Agentifffff$__internal_accurate_pow) ;  /* 0x0000000800ac7944 */ /* 0x000fea0003c00000 */
[----:B------:R-:W-:Y:S05]  /*1050*/  BSYNC.RECONVERGENT B1 ;  /* 0x0000000000017941 */ /* 0x000fea0003800200 */
.L_x_26:
        /* <DEDUP_REMOVED lines=15> */
.L_x_29:
[----:B------:R-:W-:-:S11]  /*1150*/  DADD R14, R8, 2 ;  /* 0x40000000080e7429 */ /* 0x000fd60000000000 */
.L_x_28:
[----:B------:R-:W-:Y:S05]  /*1160*/  BSYNC.RECONVERGENT B1 ;  /* 0x0000000000017941 */ /* 0x000fea0003800200 */
.L_x_27:
[----:B------:R-:W2:Y:S04]  /*1170*/  LDG.E R10, desc[UR8][R10.64+0x28] ;  /* 0x000028080a0a7981 */ /* 0x000ea8000c1e1900 */
[----:B------:R-:W2:Y:S01]  /*1180*/  LDG.E R5, desc[UR8][R6.64+0x28] ;  /* 0x0000280806057981 */ /* 0x000ea2000c1e1900 */
[----:B------:R-:W-:Y:S01]  /*1190*/  FSETP.NEU.AND P0, PT, R3, 1, PT ;  /* 0x3f8000000300780b */ /* 0x000fe20003f0d000 */
[----:B------:R-:W-:Y:S01]  /*11a0*/  BSSY.RECONVERGENT B1, `(.L_x_30) ;  /* 0x0000008000017945 */ /* 0x000fe20003800200 */
[----:B------:R-:W-:Y:S02]  /*11b0*/  MOV R0, 0x1220 ;  /* 0x0000122000007802 */ /* 0x000fe40000000f00 */
[----:B------:R-:W-:Y:S02]  /*11c0*/  FSEL R12, R14, RZ, P0 ;  /* 0x000000ff0e0c7208 */ /* 0x000fe40000000000 */
[----:B------:R-:W-:Y:S01]  /*11d0*/  FSEL R13, R15, 1.875, P0 ;  /* 0x3ff000000f0d7808 */ /* 0x000fe20000000000 */
[----:B--2---:R-:W-:-:S04]  /*11e0*/  FADD R5, R5, -R10 ;  /* 0x8000000a05057221 */ /* 0x004fc80000000000 */
[----:B------:R-:W0:Y:S02]  /*11f0*/  F2F.F64.F32 R8, R5 ;  /* 0x0000000500087310 */ /* 0x000e240000201800 */
[----:B0-----:R-:W-:-:S11]  /*1200*/  DADD R36, -RZ, |R8| ;  /* 0x00000000ff247229 */ /* 0x001fd60000000508 */
[----:B------:R-:W-:Y:S05]  /*1210*/  CALL.REL.NOINC `($_Z14GPU_SimulationP5Agentifffff$__internal_accurate_pow) ;  /* 0x0000000800387944 */ /* 0x000fea0003c00000 */
[----:B------:R-:W-:Y:S05]  /*1220*/  BSYNC.RECONVERGENT B1 ;  /* 0x0000000000017941 */ /* 0x000fea0003800200 */
.L_x_30:
        /* <DEDUP_REMOVED lines=15> */
.L_x_33:
[----:B------:R-:W-:-:S11]  /*1320*/  DADD R14, R8, 2 ;  /* 0x40000000080e7429 */ /* 0x000fd60000000000 */
.L_x_32:
[----:B------:R-:W-:Y:S05]  /*1330*/  BSYNC.RECONVERGENT B1 ;  /* 0x0000000000017941 */ /* 0x000fea0003800200 */
.L_x_31:
[----:B------:R-:W-:Y:S01]  /*1340*/  FSETP.NEU.AND P0, PT, R5, 1, PT ;  /* 0x3f8000000500780b */ /* 0x000fe20003f0d000 */
[----:B------:R-:W-:Y:S03]  /*1350*/  BSSY.RECONVERGENT B1, `(.L_x_34) ;  /* 0x000001c000017945 */ /* 0x000fe60003800200 */
[----:B------:R-:W-:Y:S02]  /*1360*/  FSEL R8, R14, RZ, P0 ;  /* 0x000000ff0e087208 */ /* 0x000fe40000000000 */
[----:B------:R-:W-:-:S06]  /*1370*/  FSEL R9, R15, 1.875, P0 ;  /* 0x3ff000000f097808 */ /* 0x000fcc0000000000 */
[----:B------:R-:W-:Y:S01]  /*1380*/  DADD R34, R12, R8 ;  /* 0x000000000c227229 */ /* 0x000fe20000000008 */
[----:B------:R-:W-:Y:S02]  /*1390*/  IMAD.MOV.U32 R12, RZ, RZ, 0x0 ;  /* 0x00000000ff0c7424 */ /* 0x000fe400078e00ff */
[----:B------:R-:W-:-:S03]  /*13a0*/  IMAD.MOV.U32 R13, RZ, RZ, 0x3fd80000 ;  /* 0x3fd80000ff0d7424 */ /* 0x000fc600078e00ff */
        /* <DEDUP_REMOVED lines=18> */
[----:B------:R-:W-:-:S07]  /*14d0*/  IMAD.MOV.U32 R17, RZ, RZ, R13 ;  /* 0x000000ffff117224 */ /* 0x000fce00078e000d */
[----:B------:R-:W-:Y:S05]  /*14e0*/  CALL.REL.NOINC `($__internal_0_$__cuda_sm20_dsqrt_rn_f64_mediumpath_v1) ;  /* 0x0000000000d87944 */ /* 0x000fea0003c00000 */
[----:B------:R-:W-:Y:S02]  /*14f0*/  IMAD.MOV.U32 R10, RZ, RZ, R16 ;  /* 0x000000ffff0a7224 */ /* 0x000fe400078e0010 */
[----:B------:R-:W-:-:S07]  /*1500*/  IMAD.MOV.U32 R11, RZ, RZ, R17 ;  /* 0x000000ffff0b7224 */ /* 0x000fce00078e0011 */
.L_x_35:
[----:B------:R-:W-:Y:S05]  /*1510*/  BSYNC.RECONVERGENT B1 ;  /* 0x0000000000017941 */ /* 0x000fea0003800200 */
.L_x_34:
[----:B------:R-:W0:Y:S02]  /*1520*/  F2F.F32.F64 R11, R10 ;  /* 0x0000000a000b7310 */ /* 0x000e240000301000 */
[----:B0-----:R-:W-:-:S13]  /*1530*/  FSETP.GTU.AND P0, PT, R11, R4, PT ;  /* 0x000000040b00720b */ /* 0x001fda0003f0c000 */
[----:B------:R-:W-:Y:S05]  /*1540*/  @P0 BRA `(.L_x_25) ;  /* 0x0000000000100947 */ /* 0x000fea0003800000 */
[----:B------:R-:W2:Y:S02]  /*1550*/  LDG.E R0, desc[UR8][R6.64] ;  /* 0x0000000806007981 */ /* 0x000ea4000c1e1900 */
[----:B--2---:R-:W-:-:S13]  /*1560*/  FSETP.GE.AND P0, PT, R0, 0.0099999997764825820923, PT ;  /* 0x3c23d70a0000780b */ /* 0x004fda0003f06000 */
[----:B------:R-:W-:-:S05]  /*1570*/  @P0 IMAD.MOV.U32 R3, RZ, RZ, 0x1 ;  /* 0x00000001ff030424 */ /* 0x000fca00078e00ff */
[----:B------:R2:W-:Y:S02]  /*1580*/  @P0 STG.E desc[UR8][R6.64+0x20], R3 ;  /* 0x0000200306000986 */ /* 0x0005e4000c101908 */
.L_x_25:
[----:B0-----:R-:W-:Y:S05]  /*1590*/  BSYNC.RECONVERGENT B0 ;  /* 0x0000000000007941 */ /* 0x001fea0003800200 */
.L_x_0:
[----:B------:R-:W3:Y:S02]  /*15a0*/  LDC.64 R4, c[0x0][0x380] ;  /* 0x0000e000ff047b82 */ /* 0x000ee40000000a00 */
[----:B---3--:R-:W-:-:S05]  /*15b0*/  IMAD.WIDE R4, R2, 0x38, R4 ;  /* 0x0000003802047825 */ /* 0x008fca00078e0204 */
[----:B0-----:R-:W3:Y:S01]  /*15c0*/  LDG.E R0, desc[UR8][R4.64+0x20] ;  /* 0x0000200804007981 */ /* 0x001ee2000c1e1900 */
[----:B------:R-:W-:Y:S01]  /*15d0*/  BSSY.RECONVERGENT B0, `(.L_x_36) ;  /* 0x0000009000007945 */ /* 0x000fe20003800200 */
[----:B---3--:R-:W-:-:S13]  /*15e0*/  ISETP.NE.AND P0, PT, R0, RZ, PT ;  /* 0x000000ff0000720c */ /* 0x008fda0003f05270 */
[----:B------:R-:W-:Y:S05]  /*15f0*/  @P0 BRA `(.L_x_37) ;  /* 0x0000000000180947 */ /* 0x000fea0003800000 */
[----:B------:R-:W3:Y:S02]  /*1600*/  LDG.E R2, desc[UR8][R4.64+0x4] ;  /* 0x0000040804027981 */ /* 0x000ee4000c1e1900 */
[----:B---3--:R-:W-:-:S13]  /*1610*/  FSETP.GT.AND P0, PT, R2, 0.0099999997764825820923, PT ;  /* 0x3c23d70a0200780b */ /* 0x008fda0003f04000 */
[----:B--2---:R-:W-:Y:S01]  /*1620*/  @P0 IMAD.MOV.U32 R3, RZ, RZ, 0x1 ;  /* 0x00000001ff030424 */ /* 0x004fe200078e00ff */
[----:B------:R0:W-:Y:S01]  /*1630*/  @P0 STG.E desc[UR8][R4.64+0x2c], RZ ;  /* 0x00002cff04000986 */ /* 0x0001e2000c101908 */
[----:B------:R-:W-:-:S03]  /*1640*/  @P0 IMAD.MOV.U32 R0, RZ, RZ, 0x1 ;  /* 0x00000001ff000424 */ /* 0x000fc600078e00ff */
[----:B------:R0:W-:Y:S04]  /*1650*/  @P0 STG.E desc[UR8][R4.64+0x20], R3 ;  /* 0x0000200304000986 */ /* 0x0001e8000c101908 */
.L_x_37:
[----:B------:R-:W-:Y:S05]  /*1660*/  BSYNC.RECONVERGENT B0 ;  /* 0x0000000000007941 */ /* 0x000fea0003800200 */
.L_x_36:
[----:B------:R-:W-:Y:S01]  /*1670*/  ISETP.NE.AND P0, PT, R0, -0x1, PT ;  /* 0xffffffff0000780c */ /* 0x000fe20003f05270 */
[----:B------:R-:W-:-:S12]  /*1680*/  BSSY.RECONVERGENT B0, `(.L_x_38) ;  /* 0x0000016000007945 */ /* 0x000fd80003800200 */
[----:B------:R-:W-:Y:S05]  /*1690*/  @!P0 BRA `(.L_x_39) ;  /* 0x0000000000308947 */ /* 0x000fea0003800000 */
[----:B------:R-:W-:-:S13]  /*16a0*/  ISETP.NE.AND P0, PT, R0, 0x1, PT ;  /* 0x000000010000780c */ /* 0x000fda0003f05270 */
[----:B------:R-:W-:Y:S05]  /*16b0*/  @P0 EXIT ;  /* 0x000000000000094d */ /* 0x000fea0003800000 */
[----:B0-2---:R-:W2:Y:S04]  /*16c0*/  LDG.E R3, desc[UR8][R4.64+0x2c] ;  /* 0x00002c0804037981 */ /* 0x005ea8000c1e1900 */
[----:B------:R-:W3:Y:S01]  /*16d0*/  LDG.E R0, desc[UR8][R4.64+0x18] ;  /* 0x0000180804007981 */ /* 0x000ee2000c1e1900 */
[----:B--2---:R-:W-:-:S05]  /*16e0*/  VIADD R3, R3, 0x1 ;  /* 0x0000000103037836 */ /* 0x004fca0000000000 */
[----:B---3--:R-:W-:Y:S01]  /*16f0*/  ISETP.GE.AND P0, PT, R3, R0, PT ;  /* 0x000000000300720c */ /* 0x008fe20003f06270 */
[----:B------:R0:W-:-:S12]  /*1700*/  STG.E desc[UR8][R4.64+0x2c], R3 ;  /* 0x00002c0304007986 */ /* 0x0001d8000c101908 */
[----:B0-----:R-:W-:Y:S05]  /*1710*/  @!P0 EXIT ;  /* 0x000000000000894d */ /* 0x001fea0003800000 */
[----:B------:R-:W-:Y:S01]  /*1720*/  IMAD.MOV.U32 R3, RZ, RZ, -0x1 ;  /* 0xffffffffff037424 */ /* 0x000fe200078e00ff */
[----:B------:R0:W-:Y:S04]  /*1730*/  STG.E desc[UR8][R4.64+0x30], RZ ;  /* 0x000030ff04007986 */ /* 0x0001e8000c101908 */
[----:B------:R0:W-:Y:S01]  /*1740*/  STG.E desc[UR8][R4.64+0x20], R3 ;  /* 0x0000200304007986 */ /* 0x0001e2000c101908 */
[----:B------:R-:W-:Y:S05]  /*1750*/  BRA `(.L_x_40) ;  /* 0x0000000000207947 */ /* 0x000fea0003800000 */
.L_x_39:
[----:B0-2---:R-:W2:Y:S04]  /*1760*/  LDG.E R3, desc[UR8][R4.64+0x30] ;  /* 0x0000300804037981 */ /* 0x005ea8000c1e1900 */
[----:B------:R-:W3:Y:S01]  /*1770*/  LDG.E R0, desc[UR8][R4.64+0x1c] ;  /* 0x00001c0804007981 */ /* 0x000ee2000c1e1900 */
[----:B--2---:R-:W-:-:S05]  /*1780*/  VIADD R3, R3, 0x1 ;  /* 0x0000000103037836 */ /* 0x004fca0000000000 */
[----:B---3--:R-:W-:Y:S01]  /*1790*/  ISETP.GE.AND P0, PT, R3, R0, PT ;  /* 0x000000000300720c */ /* 0x008fe20003f06270 */
[----:B------:R2:W-:-:S12]  /*17a0*/  STG.E desc[UR8][R4.64+0x30], R3 ;  /* 0x0000300304007986 */ /* 0x0005d8000c101908 */
[----:B-1----:R-:W-:-:S05]  /*17b0*/  @P0 IMAD.MOV.U32 R7, RZ, RZ, 0x2 ;  /* 0x00000002ff070424 */ /* 0x002fca00078e00ff */
[----:B------:R2:W-:Y:S01]  /*17c0*/  @P0 STG.E desc[UR8][R4.64+0x20], R7 ;  /* 0x0000200704000986 */ /* 0x0005e2000c101908 */
[----:B------:R-:W-:Y:S05]  /*17d0*/  @P0 EXIT ;  /* 0x000000000000094d */ /* 0x000fea0003800000 */
.L_x_40:
[----:B------:R-:W-:Y:S05]  /*17e0*/  BSYNC.RECONVERGENT B0 ;  /* 0x0000000000007941 */ /* 0x000fea0003800200 */
.L_x_38:
[----:B------:R-:W3:Y:S02]  /*17f0*/  LDG.E R0, desc[UR8][R4.64+0x8] ;  /* 0x0000080804007981 */ /* 0x000ee4000c1e1900 */
[----:B---3--:R-:W-:-:S13]  /*1800*/  FSETP.GT.AND P0, PT, R0, 0.0060000000521540641785, PT ;  /* 0x3bc49ba60000780b */ /* 0x008fda0003f04000 */
[----:B------:R-:W-:Y:S05]  /*1810*/  @!P0 EXIT ;  /* 0x000000000000894d */ /* 0x000fea0003800000 */
[----:B0-2---:R-:W-:-:S05]  /*1820*/  IMAD.MOV.U32 R3, RZ, RZ, -0x2 ;  /* 0xfffffffeff037424 */ /* 0x005fca00078e00ff */
[----:B------:R-:W-:Y:S01]  /*1830*/  STG.E desc[UR8][R4.64+0x20], R3 ;  /* 0x0000200304007986 */ /* 0x000fe2000c101908 */
[----:B------:R-:W-:Y:S05]  /*1840*/  EXIT ;  /* 0x000000000000794d */ /* 0x000fea0003800000 */
        .weak           $__internal_0_$__cuda_sm20_dsqrt_rn_f64_mediumpath_v1
        .type           $__internal_0_$__cuda_sm20_dsqrt_rn_f64_mediumpath_v1,@function
        .size           $__internal_0_$__cuda_sm20_dsqrt_rn_f64_mediumpath_v1,($_Z14GPU_SimulationP5Agentifffff$__internal_accurate_pow - $__internal_0_$__cuda_sm20_dsqrt_rn_f64_mediumpath_v1)
$__internal_0_$__cuda_sm20_dsqrt_rn_f64_mediumpath_v1:
[----:B------:R-:W-:Y:S01]  /*1850*/  ISETP.GE.U32.AND P0, PT, R10, -0x3400000, PT ;  /* 0xfcc000000a00780c */ /* 0x000fe20003f06070 */
[----:B------:R-:W-:Y:S01]  /*1860*/  BSSY.RECONVERGENT B2, `(.L_x_41) ;  /* 0x0000024000027945 */ /* 0x000fe20003800200 */
[----:B------:R-:W-:-:S11]  /*1870*/  IMAD.MOV.U32 R13, RZ, RZ, R11 ;  /* 0x000000ffff0d7224 */ /* 0x000fd600078e000b */
[----:B------:R-:W-:Y:S05]  /*1880*/  @!P0 BRA `(.L_x_42) ;  /* 0x0000000000208947 */ /* 0x000fea0003800000 */
[----:B------:R-:W-:-:S10]  /*1890*/  DFMA.RM R10, R18, R16, R12 ;  /* 0x00000010120a722b */ /* 0x000fd4000000400c */
[----:B------:R-:W-:-:S05]  /*18a0*/  IADD3 R12, P0, PT, R10, 0x1, RZ ;  /* 0x000000010a0c7810 */ /* 0x000fca0007f1e0ff */
[----:B------:R-:W-:-:S06]  /*18b0*/  IMAD.X R13, RZ, RZ, R11, P0 ;  /* 0x000000ffff0d7224 */ /* 0x000fcc00000e060b */
[----:B------:R-:W-:-:S08]  /*18c0*/  DFMA.RP R34, -R10, R12, R34 ;  /* 0x0000000c0a22722b */ /* 0x000fd00000008122 */
[----:B------:R-:W-:-:S06]  /*18d0*/  DSETP.GT.AND P0, PT, R34, RZ, PT ;  /* 0x000000ff2200722a */ /* 0x000fcc0003f04000 */
[----:B------:R-:W-:Y:S02]  /*18e0*/  FSEL R10, R12, R10, P0 ;  /* 0x0000000a0c0a7208 */ /* 0x000fe40000000000 */
[----:B------:R-:W-:Y:S01]  /*18f0*/  FSEL R11, R13, R11, P0 ;  /* 0x0000000b0d0b7208 */ /* 0x000fe20000000000 */
[----:B------:R-:W-:Y:S06]  /*1900*/  BRA `(.L_x_43) ;  /* 0x0000000000647947 */ /* 0x000fec0003800000 */
.L_x_42:
[----:B------:R-:W-:-:S14]  /*1910*/  DSETP.NE.AND P0, PT, R34, RZ, PT ;  /* 0x000000ff2200722a */ /* 0x000fdc0003f05000 */
[----:B------:R-:W-:Y:S05]  /*1920*/  @!P0 BRA `(.L_x_44) ;  /* 0x0000000000588947 */ /* 0x000fea0003800000 */
[----:B------:R-:W-:-:S13]  /*1930*/  ISETP.GE.AND P0, PT, R35, RZ, PT ;  /* 0x000000ff2300720c */ /* 0x000fda0003f06270 */
[----:B------:R-:W-:Y:S02]  /*1940*/  @!P0 IMAD.MOV.U32 R10, RZ, RZ, 0x0 ;  /* 0x00000000ff0a8424 */ /* 0x000fe400078e00ff */
[----:B------:R-:W-:Y:S01]  /*1950*/  @!P0 IMAD.MOV.U32 R11, RZ, RZ, -0x80000 ;  /* 0xfff80000ff0b8424 */ /* 0x000fe200078e00ff */
[----:B------:R-:W-:Y:S06]  /*1960*/  @!P0 BRA `(.L_x_43) ;  /* 0x00000000004c8947 */ /* 0x000fec0003800000 */
[----:B------:R-:W-:-:S13]  /*1970*/  ISETP.GT.AND P0, PT, R35, 0x7fefffff, PT ;  /* 0x7fefffff2300780c */ /* 0x000fda0003f04270 */
[----:B------:R-:W-:Y:S05]  /*1980*/  @P0 BRA `(.L_x_44) ;  /* 0x0000000000400947 */ /* 0x000fea0003800000 */
[----:B------:R-:W-:Y:S01]  /*1990*/  DMUL R34, R34, 8.11296384146066816958e+31 ;  /* 0x4690000022227828 */ /* 0x000fe20000000000 */
[----:B------:R-:W-:Y:S02]  /*19a0*/  IMAD.MOV.U32 R10, RZ, RZ, RZ ;  /* 0x000000ffff0a7224 */ /* 0x000fe400078e00ff */
[----:B------:R-:W-:Y:S02]  /*19b0*/  IMAD.MOV.U32 R14, RZ, RZ, 0x0 ;  /* 0x00000000ff0e7424 */ /* 0x000fe400078e00ff */
[----:B------:R-:W-:Y:S01]  /*19c0*/  IMAD.MOV.U32 R15, RZ, RZ, 0x3fd80000 ;  /* 0x3fd80000ff0f7424 */ /* 0x000fe200078e00ff */
[----:B------:R-:W0:Y:S02]  /*19d0*/  MUFU.RSQ64H R11, R35 ;  /* 0x00000023000b7308 */ /* 0x000e240000001c00 */
[----:B0-----:R-:W-:-:S08]  /*19e0*/  DMUL R12, R10, R10 ;  /* 0x0000000a0a0c7228 */ /* 0x001fd00000000000 */
[----:B------:R-:W-:-:S08]  /*19f0*/  DFMA R12, R34, -R12, 1 ;  /* 0x3ff00000220c742b */ /* 0x000fd0000000080c */
[----:B------:R-:W-:Y:S02]  /*1a00*/  DFMA R14, R12, R14, 0.5 ;  /* 0x3fe000000c0e742b */ /* 0x000fe4000000000e */
[----:B------:R-:W-:-:S08]  /*1a10*/  DMUL R12, R10, R12 ;  /* 0x0000000c0a0c7228 */ /* 0x000fd00000000000 */
[----:B------:R-:W-:-:S08]  /*1a20*/  DFMA R12, R14, R12, R10 ;  /* 0x0000000c0e0c722b */ /* 0x000fd0000000000a */
[----:B------:R-:W-:Y:S02]  /*1a30*/  DMUL R10, R34, R12 ;  /* 0x0000000c220a7228 */ /* 0x000fe40000000000 */
[----:B------:R-:W-:-:S06]  /*1a40*/  VIADD R13, R13, 0xfff00000 ;  /* 0xfff000000d0d7836 */ /* 0x000fcc0000000000 */
[----:B------:R-:W-:-:S08]  /*1a50*/  DFMA R14, R10, -R10, R34 ;  /* 0x8000000a0a0e722b */ /* 0x000fd00000000022 */
[----:B------:R-:W-:-:S10]  /*1a60*/  DFMA R10, R12, R14, R10 ;  /* 0x0000000e0c0a722b */ /* 0x000fd4000000000a */
[----:B------:R-:W-:Y:S01]  /*1a70*/  VIADD R11, R11, 0xfcb00000 ;  /* 0xfcb000000b0b7836 */ /* 0x000fe20000000000 */
[----:B------:R-:W-:Y:S06]  /*1a80*/  BRA `(.L_x_43) ;  /* 0x0000000000047947 */ /* 0x000fec0003800000 */
.L_x_44:
[----:B------:R-:W-:-:S11]  /*1a90*/  DADD R10, R34, R34 ;  /* 0x00000000220a7229 */ /* 0x000fd60000000022 */
.L_x_43:
[----:B------:R-:W-:Y:S05]  /*1aa0*/  BSYNC.RECONVERGENT B2 ;  /* 0x0000000000027941 */ /* 0x000fea0003800200 */
.L_x_41:
[----:B------:R-:W-:Y:S02]  /*1ab0*/  IMAD.MOV.U32 R16, RZ, RZ, R10 ;  /* 0x000000ffff107224 */ /* 0x000fe400078e000a */
[----:B------:R-:W-:Y:S02]  /*1ac0*/  IMAD.MOV.U32 R17, RZ, RZ, R11 ;  /* 0x000000ffff117224 */ /* 0x000fe400078e000b */
[----:B------:R-:W-:Y:S02]  /*1ad0*/  IMAD.MOV.U32 R10, RZ, RZ, R0 ;  /* 0x000000ffff0a7224 */ /* 0x000fe400078e0000 */
[----:B------:R-:W-:-:S04]  /*1ae0*/  IMAD.MOV.U32 R11, RZ, RZ, 0x0 ;  /* 0x00000000ff0b7424 */ /* 0x000fc800078e00ff */
[----:B------:R-:W-:Y:S05]  /*1af0*/  RET.REL.NODEC R10 `(_Z14GPU_SimulationP5Agentifffff) ;  /* 0xffffffe40a407950 */ /* 0x000fea0003c3ffff */
        .type           $_Z14GPU_SimulationP5Agentifffff$__internal_accurate_pow,@function
        .size           $_Z14GPU_SimulationP5Agentifffff$__internal_accurate_pow,(.L_x_57 - $_Z14GPU_SimulationP5Agentifffff$__internal_accurate_pow)
$_Z14GPU_SimulationP5Agentifffff$__internal_accurate_pow:
[----:B------:R-:W-:Y:S01]  /*1b00*/  ISETP.GT.U32.AND P0, PT, R37, 0xfffff, PT ;  /* 0x000fffff2500780c */ /* 0x000fe20003f04070 */
[----:B------:R-:W-:Y:S01]  /*1b10*/  IMAD.MOV.U32 R16, RZ, RZ, R37 ;  /* 0x000000ffff107224 */ /* 0x000fe200078e0025 */
[----:B------:R-:W-:Y:S01]  /*1b20*/  UMOV UR6, 0x7d2cafe2 ;  /* 0x7d2cafe200067882 */ /* 0x000fe20000000000 */
[----:B------:R-:W-:Y:S01]  /*1b30*/  IMAD.MOV.U32 R18, RZ, RZ, 0x41ad3b5a ;  /* 0x41ad3b5aff127424 */ /* 0x000fe200078e00ff */
[----:B------:R-:W-:Y:S01]  /*1b40*/  UMOV UR7, 0x3eb0f5ff ;  /* 0x3eb0f5ff00077882 */ /* 0x000fe20000000000 */
[----:B------:R-:W-:Y:S01]  /*1b50*/  IMAD.MOV.U32 R19, RZ, RZ, 0x3ed0f5d2 ;  /* 0x3ed0f5d2ff137424 */ /* 0x000fe200078e00ff */
[----:B------:R-:W-:Y:S01]  /*1b60*/  UMOV UR10, 0x3b39803f ;  /* 0x3b39803f000a7882 */ /* 0x000fe20000000000 */
[----:B------:R-:W-:-:S06]  /*1b70*/  UMOV UR11, 0x3c7abc9e ;  /* 0x3c7abc9e000b7882 */ /* 0x000fcc0000000000 */
[----:B------:R-:W-:Y:S01]  /*1b80*/  @!P0 DMUL R14, R36, 1.80143985094819840000e+16 ;  /* 0x43500000240e8828 */ /* 0x000fe20000000000 */
[----:B------:R-:W-:-:S09]  /*1b90*/  SHF.R.U32.HI R37, RZ, 0x14, R37 ;  /* 0x00000014ff257819 */ /* 0x000fd20000011625 */
[----:B------:R-:W-:Y:S01]  /*1ba0*/  @!P0 IMAD.MOV.U32 R16, RZ, RZ, R15 ;  /* 0x000000ffff108224 */ /* 0x000fe200078e000f */
[----:B------:R-:W-:Y:S01]  /*1bb0*/  @!P0 LEA.HI R37, R15, 0xffffffca, RZ, 0xc ;  /* 0xffffffca0f258811 */ /* 0x000fe200078f60ff */
[----:B------:R-:W-:Y:S02]  /*1bc0*/  @!P0 IMAD.MOV.U32 R36, RZ, RZ, R14 ;  /* 0x000000ffff248224 */ /* 0x000fe400078e000e */
[----:B------:R-:W-:Y:S01]  /*1bd0*/  IMAD.MOV.U32 R15, RZ, RZ, 0x43300000 ;  /* 0x43300000ff0f7424 */ /* 0x000fe200078e00ff */
[----:B------:R-:W-:Y:S01]  /*1be0*/  LOP3.LUT R16, R16, 0x800fffff, RZ, 0xc0, !PT ;  /* 0x800fffff10107812 */ /* 0x000fe200078ec0ff */
[----:B------:R-:W-:-:S03]  /*1bf0*/  IMAD.MOV.U32 R20, RZ, RZ, R36 ;  /* 0x000000ffff147224 */ /* 0x000fc600078e0024 */
[----:B------:R-:W-:Y:S01]  /*1c00*/  LOP3.LUT R17, R16, 0x3ff00000, RZ, 0xfc, !PT ;  /* 0x3ff0000010117812 */ /* 0x000fe200078efcff */
[----:B------:R-:W-:-:S03]  /*1c10*/  IMAD.MOV.U32 R16, RZ, RZ, RZ ;  /* 0x000000ffff107224 */ /* 0x000fc600078e00ff */
[----:B------:R-:W-:Y:S01]  /*1c20*/  ISETP.GE.U32.AND P1, PT, R17, 0x3ff6a09f, PT ;  /* 0x3ff6a09f1100780c */ /* 0x000fe20003f26070 */
[----:B------:R-:W-:-:S12]  /*1c30*/  IMAD.MOV.U32 R21, RZ, RZ, R17 ;  /* 0x000000ffff157224 */ /* 0x000fd800078e0011 */
[----:B------:R-:W-:-:S04]  /*1c40*/  @P1 VIADD R14, R21, 0xfff00000 ;  /* 0xfff00000150e1836 */ /* 0x000fc80000000000 */
[----:B------:R-:W-:Y:S02]  /*1c50*/  @P1 IMAD.MOV.U32 R21, RZ, RZ, R14 ;  /* 0x000000ffff151224 */ /* 0x000fe400078e000e */
[C---:B------:R-:W-:Y:S02]  /*1c60*/  VIADD R14, R37.reuse, 0xfffffc01 ;  /* 0xfffffc01250e7836 */ /* 0x040fe40000000000 */
[----:B------:R-:W-:Y:S02]  /*1c70*/  @P1 VIADD R14, R37, 0xfffffc02 ;  /* 0xfffffc02250e1836 */ /* 0x000fe40000000000 */
[C---:B------:R-:W-:Y:S02]  /*1c80*/  DADD R22, R20.reuse, 1 ;  /* 0x3ff0000014167429 */ /* 0x040fe40000000000 */
[----:B------:R-:W-:Y:S01]  /*1c90*/  DADD R20, R20, -1 ;  /* 0xbff0000014147429 */ /* 0x000fe20000000000 */
[----:B------:R-:W-:-:S03]  /*1ca0*/  LOP3.LUT R14, R14, 0x80000000, RZ, 0x3c, !PT ;  /* 0x800000000e0e7812 */ /* 0x000fc600078e3cff */
[----:B------:R-:W0:Y:S02]  /*1cb0*/  MUFU.RCP64H R17, R23 ;  /* 0x0000001700117308 */ /* 0x000e240000001800 */
[----:B0-----:R-:W-:-:S08]  /*1cc0*/  DFMA R30, -R22, R16, 1 ;  /* 0x3ff00000161e742b */ /* 0x001fd00000000110 */
[----:B------:R-:W-:-:S08]  /*1cd0*/  DFMA R30, R30, R30, R30 ;  /* 0x0000001e1e1e722b */ /* 0x000fd0000000001e */
[----:B------:R-:W-:-:S08]  /*1ce0*/  DFMA R30, R16, R30, R16 ;  /* 0x0000001e101e722b */ /* 0x000fd00000000010 */
[----:B------:R-:W-:-:S08]  /*1cf0*/  DMUL R16, R20, R30 ;  /* 0x0000001e14107228 */ /* 0x000fd00000000000 */
[----:B------:R-:W-:-:S08]  /*1d00*/  DFMA R16, R20, R30, R16 ;  /* 0x0000001e1410722b */ /* 0x000fd00000000010 */
[----:B------:R-:W-:Y:S02]  /*1d10*/  DMUL R28, R16, R16 ;  /* 0x00000010101c7228 */ /* 0x000fe40000000000 */
[----:B------:R-:W-:-:S06]  /*1d20*/  DADD R22, R20, -R16 ;  /* 0x0000000014167229 */ /* 0x000fcc0000000810 */
[----:B------:R-:W-:Y:S01]  /*1d30*/  DFMA R18, R28, UR6, R18 ;  /* 0x000000061c127c2b */ /* 0x000fe20008000012 */
[----:B------:R-:W-:Y:S01]  /*1d40*/  UMOV UR6, 0x75488a3f ;  /* 0x75488a3f00067882 */ /* 0x000fe20000000000 */
[----:B------:R-:W-:Y:S01]  /*1d50*/  UMOV UR7, 0x3ef3b20a ;  /* 0x3ef3b20a00077882 */ /* 0x000fe20000000000 */
[----:B------:R-:W-:-:S05]  /*1d60*/  DADD R22, R22, R22 ;  /* 0x0000000016167229 */ /* 0x000fca0000000016 */
[----:B------:R-:W-:Y:S01]  /*1d70*/  DFMA R26, R28, R18, UR6 ;  /* 0x000000061c1a7e2b */ /* 0x000fe20008000012 */
[----:B------:R-:W-:Y:S01]  /*1d80*/  UMOV UR6, 0xe4faecd5 ;  /* 0xe4faecd500067882 */ /* 0x000fe20000000000 */
[----:B------:R-:W-:Y:S01]  /*1d90*/  UMOV UR7, 0x3f1745cd ;  /* 0x3f1745cd00077882 */ /* 0x000fe20000000000 */
[-C--:B------:R-:W-:Y:S02]  /*1da0*/  DFMA R22, R20, -R16.reuse, R22 ;  /* 0x800000101416722b */ /* 0x080fe40000000016 */
[----:B------:R-:W-:-:S03]  /*1db0*/  DMUL R20, R16, R16 ;  /* 0x0000001010147228 */ /* 0x000fc60000000000 */
[----:B------:R-:W-:Y:S01]  /*1dc0*/  DFMA R26, R28, R26, UR6 ;  /* 0x000000061c1a7e2b */ /* 0x000fe2000800001a */
[----:B------:R-:W-:Y:S01]  /*1dd0*/  UMOV UR6, 0x258a578b ;  /* 0x258a578b00067882 */ /* 0x000fe20000000000 */
[----:B------:R-:W-:Y:S01]  /*1de0*/  UMOV UR7, 0x3f3c71c7 ;  /* 0x3f3c71c700077882 */ /* 0x000fe20000000000 */
[----:B------:R-:W-:-:S05]  /*1df0*/  DMUL R22, R30, R22 ;  /* 0x000000161e167228 */ /* 0x000fca0000000000 */
[----:B------:R-:W-:Y:S01]  /*1e00*/  DFMA R26, R28, R26, UR6 ;  /* 0x000000061c1a7e2b */ /* 0x000fe2000800001a */
[----:B------:R-:W-:Y:S01]  /*1e10*/  UMOV UR6, 0x9242b910 ;  /* 0x9242b91000067882 */ /* 0x000fe20000000000 */
[----:B------:R-:W-:-:S03]  /*1e20*/  UMOV UR7, 0x3f624924 ;  /* 0x3f62492400077882 */ /* 0x000fc60000000000 */
[----:B------:R-:W-:Y:S02]  /*1e30*/  VIADD R33, R23, 0x100000 ;  /* 0x0010000017217836 */ /* 0x000fe40000000000 */
[----:B------:R-:W-:Y:S01]  /*1e40*/  IMAD.MOV.U32 R32, RZ, RZ, R22 ;  /* 0x000000ffff207224 */ /* 0x000fe200078e0016 */
[----:B------:R-:W-:Y:S01]  /*1e50*/  DFMA R26, R28, R26, UR6 ;  /* 0x000000061c1a7e2b */ /* 0x000fe2000800001a */
[----:B------:R-:W-:Y:S01]  /*1e60*/  UMOV UR6, 0x99999dfb ;  /* 0x99999dfb00067882 */ /* 0x000fe20000000000 */
[----:B------:R-:W-:-:S06]  /*1e70*/  UMOV UR7, 0x3f899999 ;  /* 0x3f89999900077882 */ /* 0x000fcc0000000000 */
[----:B------:R-:W-:Y:S01]  /*1e80*/  DFMA R26, R28, R26, UR6 ;  /* 0x000000061c1a7e2b */ /* 0x000fe2000800001a */
[----:B------:R-:W-:Y:S01]  /*1e90*/  UMOV UR6, 0x55555555 ;  /* 0x5555555500067882 */ /* 0x000fe20000000000 */
[----:B------:R-:W-:-:S06]  /*1ea0*/  UMOV UR7, 0x3fb55555 ;  /* 0x3fb5555500077882 */ /* 0x000fcc0000000000 */
[----:B------:R-:W-:-:S08]  /*1eb0*/  DFMA R18, R28, R26, UR6 ;  /* 0x000000061c127e2b */ /* 0x000fd0000800001a */
[----:B------:R-:W-:Y:S01]  /*1ec0*/  DADD R24, -R18, UR6 ;  /* 0x0000000612187e29 */ /* 0x000fe20008000100 */
[----:B------:R-:W-:Y:S01]  /*1ed0*/  UMOV UR6, 0xb9e7b0 ;  /* 0x00b9e7b000067882 */ /* 0x000fe20000000000 */
[----:B------:R-:W-:-:S06]  /*1ee0*/  UMOV UR7, 0x3c46a4cb ;  /* 0x3c46a4cb00077882 */ /* 0x000fcc0000000000 */
[----:B------:R-:W-:Y:S02]  /*1ef0*/  DFMA R28, R28, R26, R24 ;  /* 0x0000001a1c1c722b */ /* 0x000fe40000000018 */
[C---:B------:R-:W-:Y:S02]  /*1f00*/  DMUL R24, R16.reuse, R20 ;  /* 0x0000001410187228 */ /* 0x040fe40000000000 */
[----:B------:R-:W-:-:S04]  /*1f10*/  DFMA R26, R16, R16, -R20 ;  /* 0x00000010101a722b */ /* 0x000fc80000000814 */
[----:B------:R-:W-:Y:S01]  /*1f20*/  DADD R28, R28, -UR6 ;  /* 0x800000061c1c7e29 */ /* 0x000fe20008000000 */
[----:B------:R-:W-:Y:S01]  /*1f30*/  UMOV UR6, 0x80000000 ;  /* 0x8000000000067882 */ /* 0x000fe20000000000 */
[C---:B------:R-:W-:Y:S01]  /*1f40*/  DFMA R30, R16.reuse, R20, -R24 ;  /* 0x00000014101e722b */ /* 0x040fe20000000818 */
[----:B------:R-:W-:Y:S01]  /*1f50*/  UMOV UR7, 0x43300000 ;  /* 0x4330000000077882 */ /* 0x000fe20000000000 */
[----:B------:R-:W-:-:S06]  /*1f60*/  DFMA R26, R16, R32, R26 ;  /* 0x00000020101a722b */ /* 0x000fcc000000001a */
[----:B------:R-:W-:Y:S02]  /*1f70*/  DFMA R30, R22, R20, R30 ;  /* 0x00000014161e722b */ /* 0x000fe4000000001e */
[----:B------:R-:W-:-:S06]  /*1f80*/  DADD R20, R18, R28 ;  /* 0x0000000012147229 */ /* 0x000fcc000000001c */
[----:B------:R-:W-:Y:S02]  /*1f90*/  DFMA R30, R16, R26, R30 ;  /* 0x0000001a101e722b */ /* 0x000fe4000000001e */
[----:B------:R-:W-:Y:S02]  /*1fa0*/  DMUL R26, R20, R24 ;  /* 0x00000018141a7228 */ /* 0x000fe40000000000 */
[----:B------:R-:W-:-:S06]  /*1fb0*/  DADD R32, R18, -R20 ;  /* 0x0000000012207229 */ /* 0x000fcc0000000814 */
[----:B------:R-:W-:Y:S02]  /*1fc0*/  DFMA R18, R20, R24, -R26 ;  /* 0x000000181412722b */ /* 0x000fe4000000081a */
[----:B------:R-:W-:-:S06]  /*1fd0*/  DADD R32, R28, R32 ;  /* 0x000000001c207229 */ /* 0x000fcc0000000020 */
[----:B------:R-:W-:-:S08]  /*1fe0*/  DFMA R18, R20, R30, R18 ;  /* 0x0000001e1412722b */ /* 0x000fd00000000012 */
[----:B------:R-:W-:-:S08]  /*1ff0*/  DFMA R24, R32, R24, R18 ;  /* 0x000000182018722b */ /* 0x000fd00000000012 */
[----:B------:R-:W-:-:S08]  /*2000*/  DADD R20, R26, R24 ;  /* 0x000000001a147229 */ /* 0x000fd00000000018 */
[--C-:B------:R-:W-:Y:S02]  /*2010*/  DADD R18, R16, R20.reuse ;  /* 0x0000000010127229 */ /* 0x100fe40000000014 */
[----:B------:R-:W-:-:S06]  /*2020*/  DADD R26, R26, -R20 ;  /* 0x000000001a1a7229 */ /* 0x000fcc0000000814 */
[----:B------:R-:W-:Y:S02]  /*2030*/  DADD R16, R16, -R18 ;  /* 0x0000000010107229 */ /* 0x000fe40000000812 */
[----:B------:R-:W-:-:S06]  /*2040*/  DADD R26, R24, R26 ;  /* 0x00000000181a7229 */ /* 0x000fcc000000001a */
[----:B------:R-:W-:-:S08]  /*2050*/  DADD R16, R20, R16 ;  /* 0x0000000014107229 */ /* 0x000fd00000000010 */
[----:B------:R-:W-:-:S08]  /*2060*/  DADD R16, R26, R16 ;  /* 0x000000001a107229 */ /* 0x000fd00000000010 */
[----:B------:R-:W-:Y:S02]  /*2070*/  DADD R22, R22, R16 ;  /* 0x0000000016167229 */ /* 0x000fe40000000010 */
[----:B------:R-:W-:Y:S01]  /*2080*/  DADD R16, R14, -UR6 ;  /* 0x800000060e107e29 */ /* 0x000fe20008000000 */
[----:B------:R-:W-:Y:S01]  /*2090*/  UMOV UR6, 0xfefa39ef ;  /* 0xfefa39ef00067882 */ /* 0x000fe20000000000 */
[----:B------:R-:W-:-:S04]  /*20a0*/  UMOV UR7, 0x3fe62e42 ;  /* 0x3fe62e4200077882 */ /* 0x000fc80000000000 */
[----:B------:R-:W-:-:S08]  /*20b0*/  DADD R20, R18, R22 ;  /* 0x0000000012147229 */ /* 0x000fd00000000016 */
[--C-:B------:R-:W-:Y:S02]  /*20c0*/  DFMA R14, R16, UR6, R20.reuse ;  /* 0x00000006100e7c2b */ /* 0x100fe40008000014 */
[----:B------:R-:W-:-:S06]  /*20d0*/  DADD R24, R18, -R20 ;  /* 0x0000000012187229 */ /* 0x000fcc0000000814 */
[----:B------:R-:W-:Y:S02]  /*20e0*/  DFMA R18, R16, -UR6, R14 ;  /* 0x8000000610127c2b */ /* 0x000fe4000800000e */
[----:B------:R-:W-:Y:S01]  /*20f0*/  DADD R24, R22, R24 ;  /* 0x0000000016187229 */ /* 0x000fe20000000018 */
[----:B------:R-:W-:Y:S02]  /*2100*/  IMAD.MOV.U32 R22, RZ, RZ, 0x652b82fe ;  /* 0x652b82feff167424 */ /* 0x000fe400078e00ff */
[----:B------:R-:W-:-:S03]  /*2110*/  IMAD.MOV.U32 R23, RZ, RZ, 0x3ff71547 ;  /* 0x3ff71547ff177424 */ /* 0x000fc600078e00ff */
[----:B------:R-:W-:-:S08]  /*2120*/  DADD R18, -R20, R18 ;  /* 0x0000000014127229 */ /* 0x000fd00000000112 */
[----:B------:R-:W-:-:S08]  /*2130*/  DADD R18, R24, -R18 ;  /* 0x0000000018127229 */ /* 0x000fd00000000812 */
[----:B------:R-:W-:-:S08]  /*2140*/  DFMA R18, R16, UR10, R18 ;  /* 0x0000000a10127c2b */ /* 0x000fd00008000012 */
[----:B------:R-:W-:-:S08]  /*2150*/  DADD R16, R14, R18 ;  /* 0x000000000e107229 */ /* 0x000fd00000000012 */
[----:B------:R-:W-:Y:S02]  /*2160*/  DADD R20, R14, -R16 ;  /* 0x000000000e147229 */ /* 0x000fe40000000810 */
[----:B------:R-:W-:-:S06]  /*2170*/  DMUL R14, R16, 2 ;  /* 0x40000000100e7828 */ /* 0x000fcc0000000000 */
[----:B------:R-:W-:Y:S02]  /*2180*/  DADD R18, R18, R20 ;  /* 0x0000000012127229 */ /* 0x000fe40000000014 */
[----:B------:R-:W-:-:S08]  /*2190*/  DFMA R16, R16, 2, -R14 ;  /* 0x400000001010782b */ /* 0x000fd0000000080e */
[----:B------:R-:W-:-:S08]  /*21a0*/  DFMA R18, R18, 2, R16 ;  /* 0x400000001212782b */ /* 0x000fd00000000010 */
[----:B------:R-:W-:-:S08]  /*21b0*/  DADD R24, R14, R18 ;  /* 0x000000000e187229 */ /* 0x000fd00000000012 */
[----:B------:R-:W-:Y:S02]  /*21c0*/  DFMA R22, R24, R22, 6.75539944105574400000e+15 ;  /* 0x433800001816742b */ /* 0x000fe40000000016 */
[----:B------:R-:W-:Y:S01]  /*21d0*/  FSETP.GEU.AND P0, PT, |R25|, 4.1917929649353027344, PT ;  /* 0x4086232b1900780b */ /* 0x000fe20003f0e200 */
[----:B------:R-:W-:-:S05]  /*21e0*/  DADD R14, R14, -R24 ;  /* 0x000000000e0e7229 */ /* 0x000fca0000000818 */
[----:B------:R-:W-:-:S03]  /*21f0*/  DADD R16, R22, -6.75539944105574400000e+15 ;  /* 0xc338000016107429 */ /* 0x000fc60000000000 */
[----:B------:R-:W-:-:S05]  /*2200*/  DADD R18, R18, R14 ;  /* 0x0000000012127229 */ /* 0x000fca000000000e */
[----:B------:R-:W-:Y:S01]  /*2210*/  DFMA R20, R16, -UR6, R24 ;  /* 0x8000000610147c2b */ /* 0x000fe20008000018 */
[----:B------:R-:W-:Y:S01]  /*2220*/  UMOV UR6, 0x3b39803f ;  /* 0x3b39803f00067882 */ /* 0x000fe20000000000 */
[----:B------:R-:W-:-:S06]  /*2230*/  UMOV UR7, 0x3c7abc9e ;  /* 0x3c7abc9e00077882 */ /* 0x000fcc0000000000 */
[----:B------:R-:W-:Y:S01]  /*2240*/  DFMA R20, R16, -UR6, R20 ;  /* 0x8000000610147c2b */ /* 0x000fe20008000014 */
[----:B------:R-:W-:Y:S01]  /*2250*/  UMOV UR6, 0x69ce2bdf ;  /* 0x69ce2bdf00067882 */ /* 0x000fe20000000000 */
[----:B------:R-:W-:Y:S01]  /*2260*/  IMAD.MOV.U32 R16, RZ, RZ, -0x35dec16 ;  /* 0xfca213eaff107424 */ /* 0x000fe200078e00ff */
[----:B------:R-:W-:Y:S01]  /*2270*/  UMOV UR7, 0x3e5ade15 ;  /* 0x3e5ade1500077882 */ /* 0x000fe20000000000 */
[----:B------:R-:W-:-:S06]  /*2280*/  IMAD.MOV.U32 R17, RZ, RZ, 0x3e928af3 ;  /* 0x3e928af3ff117424 */ /* 0x000fcc00078e00ff */
[----:B------:R-:W-:Y:S01]  /*2290*/  DFMA R16, R20, UR6, R16 ;  /* 0x0000000614107c2b */ /* 0x000fe20008000010 */
[----:B------:R-:W-:Y:S01]  /*22a0*/  UMOV UR6, 0x62401315 ;  /* 0x6240131500067882 */ /* 0x000fe20000000000 */
[----:B------:R-:W-:-:S06]  /*22b0*/  UMOV UR7, 0x3ec71dee ;  /* 0x3ec71dee00077882 */ /* 0x000fcc0000000000 */
[----:B------:R-:W-:Y:S01]  /*22c0*/  DFMA R16, R20, R16, UR6 ;  /* 0x0000000614107e2b */ /* 0x000fe20008000010 */
        /* <DEDUP_REMOVED lines=20> */
[----:B------:R-:W-:-:S08]  /*2410*/  DFMA R16, R20, R16, UR6 ;  /* 0x0000000614107e2b */ /* 0x000fd00008000010 */
[----:B------:R-:W-:-:S08]  /*2420*/  DFMA R16, R20, R16, 1 ;  /* 0x3ff000001410742b */ /* 0x000fd00000000010 */
[----:B------:R-:W-:-:S10]  /*2430*/  DFMA R16, R20, R16, 1 ;  /* 0x3ff000001410742b */ /* 0x000fd40000000010 */
[----:B------:R-:W-:Y:S02]  /*2440*/  IMAD R21, R22, 0x100000, R17 ;  /* 0x0010000016157824 */ /* 0x000fe400078e0211 */
[----:B------:R-:W-:Y:S01]  /*2450*/  IMAD.MOV.U32 R20, RZ, RZ, R16 ;  /* 0x000000ffff147224 */ /* 0x000fe200078e0010 */
[----:B------:R-:W-:Y:S06]  /*2460*/  @!P0 BRA `(.L_x_45) ;  /* 0x0000000000308947 */ /* 0x000fec0003800000 */
[----:B------:R-:W-:Y:S01]  /*2470*/  FSETP.GEU.AND P1, PT, |R25|, 4.2275390625, PT ;  /* 0x408748001900780b */ /* 0x000fe20003f2e200 */
[C---:B------:R-:W-:Y:S02]  /*2480*/  DADD R20, R24.reuse, +INF ;  /* 0x7ff0000018147429 */ /* 0x040fe40000000000 */
[----:B------:R-:W-:-:S08]  /*2490*/  DSETP.GEU.AND P0, PT, R24, RZ, PT ;  /* 0x000000ff1800722a */ /* 0x000fd00003f0e000 */
[----:B------:R-:W-:Y:S02]  /*24a0*/  FSEL R20, R20, RZ, P0 ;  /* 0x000000ff14147208 */ /* 0x000fe40000000000 */
[----:B------:R-:W-:Y:S02]  /*24b0*/  @!P1 LEA.HI R14, R22, R22, RZ, 0x1 ;  /* 0x00000016160e9211 */ /* 0x000fe400078f08ff */
[----:B------:R-:W-:Y:S02]  /*24c0*/  FSEL R21, R21, RZ, P0 ;  /* 0x000000ff15157208 */ /* 0x000fe40000000000 */
[----:B------:R-:W-:-:S05]  /*24d0*/  @!P1 SHF.R.S32.HI R14, RZ, 0x1, R14 ;  /* 0x00000001ff0e9819 */ /* 0x000fca000001140e */
[----:B------:R-:W-:Y:S02]  /*24e0*/  @!P1 IMAD.IADD R15, R22, 0x1, -R14 ;  /* 0x00000001160f9824 */ /* 0x000fe400078e0a0e */
[----:B------:R-:W-:Y:S02]  /*24f0*/  @!P1 IMAD R17, R14, 0x100000, R17 ;  /* 0x001000000e119824 */ /* 0x000fe400078e0211 */
[----:B------:R-:W-:Y:S01]  /*2500*/  @!P1 IMAD.MOV.U32 R14, RZ, RZ, RZ ;  /* 0x000000ffff0e9224 */ /* 0x000fe200078e00ff */
[----:B------:R-:W-:-:S06]  /*2510*/  @!P1 LEA R15, R15, 0x3ff00000, 0x14 ;  /* 0x3ff000000f0f9811 */ /* 0x000fcc00078ea0ff */
[----:B------:R-:W-:-:S11]  /*2520*/  @!P1 DMUL R20, R16, R14 ;  /* 0x0000000e10149228 */ /* 0x000fd60000000000 */
.L_x_45:
[----:B------:R-:W-:Y:S01]  /*2530*/  DFMA R18, R18, R20, R20 ;  /* 0x000000141212722b */ /* 0x000fe20000000014 */
[----:B------:R-:W-:Y:S01]  /*2540*/  IMAD.MOV.U32 R16, RZ, RZ, R0 ;  /* 0x000000ffff107224 */ /* 0x000fe200078e0000 */
[----:B------:R-:W-:Y:S01]  /*2550*/  DSETP.NEU.AND P0, PT, |R20|, +INF , PT ;  /* 0x7ff000001400742a */ /* 0x000fe20003f0d200 */
[----:B------:R-:W-:-:S07]  /*2560*/  IMAD.MOV.U32 R17, RZ, RZ, 0x0 ;  /* 0x00000000ff117424 */ /* 0x000fce00078e00ff */
[----:B------:R-:W-:Y:S02]  /*2570*/  FSEL R14, R20, R18, !P0 ;  /* 0x00000012140e7208 */ /* 0x000fe40004000000 */
[----:B------:R-:W-:Y:S01]  /*2580*/  FSEL R18, R21, R19, !P0 ;  /* 0x0000001315127208 */ /* 0x000fe20004000000 */
[----:B------:R-:W-:Y:S06]  /*2590*/  RET.REL.NODEC R16 `(_Z14GPU_SimulationP5Agentifffff) ;  /* 0xffffffd810987950 */ /* 0x000fec0003c3ffff */
.L_x_46:
[----:B------:R-:W-:-:S00]  /*25a0*/  BRA `(.L_x_46) ;  /* 0xfffffffc00fc7947 */ /* 0x000fc0000383ffff */
[----:B------:R-:W-:-:S00]  /*25b0*/  NOP ;  /* 0x0000000000007918 */ /* 0x000fc00000000000 */
        /* <DEDUP_REMOVED lines=12> */
.L_x_57:


//--------------------- .text._Z11setupStatesv    --------------------------
	.section	.text._Z11setupStatesv,"ax",@progbits
	.align	128
        .global         _Z11setupStatesv
        .type           _Z11setupStatesv,@function
        .size           _Z11setupStatesv,(.L_x_59 - _Z11setupStatesv)
        .other          _Z11setupStatesv,@"STO_CUDA_ENTRY STV_DEFAULT"
_Z11setupStatesv:
.text._Z11setupStatesv:
[----:B------:R-:W-:Y:S01]  /*0000*/  LDC R1, c[0x0][0x37c] ;  /* 0x0000df00ff017b82 */ /* 0x000fe20000000800 */
[----:B------:R-:W0:Y:S01]  /*0010*/  S2R R13, SR_TID.X ;  /* 0x00000000000d7919 */ /* 0x000e220000002100 */
[----:B------:R-:W0:Y:S01]  /*0020*/  LDCU UR6, c[0x0][0x360] ;  /* 0x00006c00ff0677ac */ /* 0x000e220008000800 */
[----:B------:R-:W0:Y:S01]  /*0030*/  S2R R0, SR_CTAID.X ;  /* 0x0000000000007919 */ /* 0x000e220000002500 */
[----:B------:R-:W1:Y:S01]  /*0040*/  LDCU.64 UR4, c[0x0][0x358] ;  /* 0x00006b00ff0477ac */ /* 0x000e620008000a00 */
[----:B0-----:R-:W-:Y:S01]  /*0050*/  IMAD R13, R0, UR6, R13 ;  /* 0x00000006000d7c24 */ /* 0x001fe2000f8e020d */
[----:B------:R-:W-:Y:S02]  /*0060*/  CS2R R2, SR_CLOCKLO ;  /* 0x0000000000027805 */ /* 0x000fe40000015000 */
[----:B------:R-:W0:Y:S04]  /*0070*/  LDC.64 R6, c[0x4][0x40] ;  /* 0x01001000ff067b82 */ /* 0x000e280000000a00 */
[----:B------:R-:W-:Y:S01]  /*0080*/  LOP3.LUT R0, R2, 0xaad26b49, RZ, 0x3c, !PT ;  /* 0xaad26b4902007812 */ /* 0x000fe200078e3cff */
[----:B------:R-:W-:Y:S01]  /*0090*/  BSSY.RECONVERGENT B0, `(.L_x_47) ;  /* 0x00000e0000007945 */ /* 0x000fe20003800200 */
[----:B------:R-:W-:-:S02]  /*00a0*/  LOP3.LUT R2, R3, 0xf7dcefdd, RZ, 0x3c, !PT ;  /* 0xf7dcefdd03027812 */ /* 0x000fc400078e3cff */
[----:B------:R-:W-:Y:S01]  /*00b0*/  ISETP.NE.AND P0, PT, R13, RZ, PT ;  /* 0x000000ff0d00720c */ /* 0x000fe20003f05270 */
[----:B------:R-:W-:Y:S02]  /*00c0*/  IMAD R0, R0, 0x4182bed5, RZ ;  /* 0x4182bed500007824 */ /* 0x000fe400078e02ff */
[----:B------:R-:W-:Y:S02]  /*00d0*/  IMAD R3, R2, -0x658354e5, RZ ;  /* 0x9a7cab1b02037824 */ /* 0x000fe400078e02ff */
[C---:B------:R-:W-:Y:S01]  /*00e0*/  VIADD R5, R0.reuse, 0x75bcd15 ;  /* 0x075bcd1500057836 */ /* 0x040fe20000000000 */
[C---:B------:R-:W-:Y:S01]  /*00f0*/  LOP3.LUT R8, R0.reuse, 0x159a55e5, RZ, 0x3c, !PT ;  /* 0x159a55e500087812 */ /* 0x040fe200078e3cff */
[C---:B------:R-:W-:Y:S01]  /*0100*/  VIADD R11, R0.reuse, 0x583f19 ;  /* 0x00583f19000b7836 */ /* 0x040fe20000000000 */
[----:B------:R-:W-:Y:S01]  /*0110*/  IADD3 R4, PT, PT, R0, 0x64f0c9, R3 ;  /* 0x0064f0c900047810 */ /* 0x000fe20007ffe003 */
[C---:B------:R-:W-:Y:S01]  /*0120*/  VIADD R9, R3.reuse, 0x1f123bb5 ;  /* 0x1f123bb503097836 */ /* 0x040fe20000000000 */
[----:B------:R-:W-:Y:S01]  /*0130*/  LOP3.LUT R10, R3, 0x5491333, RZ, 0x3c, !PT ;  /* 0x05491333030a7812 */ /* 0x000fe200078e3cff */
[----:B0-----:R-:W-:-:S05]  /*0140*/  IMAD.WIDE R6, R13, 0x30, R6 ;  /* 0x000000300d067825 */ /* 0x001fca00078e0206 */
[----:B-1----:R0:W-:Y:S04]  /*0150*/  STG.E.64 desc[UR4][R6.64], R4 ;  /* 0x0000000406007986 */ /* 0x0021e8000c101b04 */
[----:B------:R0:W-:Y:S04]  /*0160*/  STG.E.64 desc[UR4][R6.64+0x8], R8 ;  /* 0x0000080806007986 */ /* 0x0001e8000c101b04 */
[----:B------:R0:W-:Y:S01]  /*0170*/  STG.E.64 desc[UR4][R6.64+0x10], R10 ;  /* 0x0000100a06007986 */ /* 0x0001e2000c101b04 */
[----:B------:R-:W-:Y:S05]  /*0180*/  @!P0 BRA `(.L_x_48) ;  /* 0x0000000c00408947 */ /* 0x000fea0003800000 */
[----:B------:R-:W-:Y:S01]  /*0190*/  SHF.R.S32.HI R0, RZ, 0x1f, R13 ;  /* 0x0000001fff007819 */ /* 0x000fe2000001140d */
[----:B------:R-:W-:-:S07]  /*01a0*/  IMAD.MOV.U32 R12, RZ, RZ, RZ ;  /* 0x000000ffff0c7224 */ /* 0x000fce00078e00ff */
.L_x_54:
[----:B-1----:R-:W-:Y:S01]  /*01b0*/  LOP3.LUT R2, R13, 0x3, RZ, 0xc0, !PT ;  /* 0x000000030d027812 */ /* 0x002fe200078ec0ff */
[----:B------:R-:W-:Y:S03]  /*01c0*/  BSSY.RECONVERGENT B1, `(.L_x_49) ;  /* 0x00000c6000017945 */ /* 0x000fe60003800200 */
[----:B------:R-:W-:-:S04]  /*01d0*/  ISETP.NE.U32.AND P0, PT, R2, RZ, PT ;  /* 0x000000ff0200720c */ /* 0x000fc80003f05070 */
[----:B------:R-:W-:-:S13]  /*01e0*/  ISETP.NE.AND.EX P0, PT, RZ, RZ, PT, P0 ;  /* 0x000000ffff00720c */ /* 0x000fda0003f05300 */
[----:B------:R-:W-:Y:S05]  /*01f0*/  @!P0 BRA `(.L_x_50) ;  /* 0x0000000c00088947 */ /* 0x000fea0003800000 */
[----:B0-----:R-:W0:Y:S01]  /*0200*/  LDC.64 R8, c[0x4][RZ] ;  /* 0x01000000ff087b82 */ /* 0x001e220000000a00 */
[----:B------:R-:W-:Y:S02]  /*0210*/  IMAD.MOV.U32 R14, RZ, RZ, RZ ;  /* 0x000000ffff0e7224 */ /* 0x000fe400078e00ff */
[----:B0-----:R-:W-:-:S07]  /*0220*/  IMAD.WIDE.U32 R8, R12, 0xc80, R8 ;  /* 0x00000c800c087825 */ /* 0x001fce00078e0008 */
.L_x_53:
[----:B-1----:R-:W-:Y:S01]  /*0230*/  IMAD.MOV.U32 R15, RZ, RZ, RZ ;  /* 0x000000ffff0f7224 */ /* 0x002fe200078e00ff */
[----:B------:R-:W-:Y:S01]  /*0240*/  CS2R R2, SRZ ;  /* 0x0000000000027805 */ /* 0x000fe2000001ff00 */
[----:B------:R-:W-:Y:S01]  /*0250*/  IMAD.MOV.U32 R17, RZ, RZ, RZ ;  /* 0x000000ffff117224 */ /* 0x000fe200078e00ff */
[----:B------:R-:W-:-:S07]  /*0260*/  CS2R R4, SRZ ;  /* 0x0000000000047805 */ /* 0x000fce000001ff00 */
.L_x_52:
[----:B------:R-:W-:-:S05]  /*0270*/  IMAD.WIDE.U32 R10, R17, 0x4, R6 ;  /* 0x00000004110a7825 */ /* 0x000fca00078e0006 */
[----:B------:R0:W5:Y:S01]  /*0280*/  LDG.E R16, desc[UR4][R10.64+0x4] ;  /* 0x000004040a107981 */ /* 0x000162000c1e1900 */
[----:B------:R-:W-:-:S07]  /*0290*/  IMAD.MOV.U32 R19, RZ, RZ, RZ ;  /* 0x000000ffff137224 */ /* 0x000fce00078e00ff */
.L_x_51:
[----:B-----5:R-:W-:Y:S01]  /*02a0*/  SHF.R.U32.HI R24, RZ, R19, R16 ;  /* 0x00000013ff187219 */ /* 0x020fe20000011610 */
[----:B0-----:R-:W-:-:S03]  /*02b0*/  IMAD.SHL.U32 R10, R17, 0x20, RZ ;  /* 0x00000020110a7824 */ /* 0x001fc600078e00ff */
[----:B------:R-:W-:Y:S01]  /*02c0*/  LOP3.LUT R11, R24, 0x1, RZ, 0xc0, !PT ;  /* 0x00000001180b7812 */ /* 0x000fe200078ec0ff */
[----:B------:R-:W-:-:S03]  /*02d0*/  IMAD.IADD R10, R10, 0x1, R19 ;  /* 0x000000010a0a7824 */ /* 0x000fc600078e0213 */
[----:B------:R-:W-:Y:S01]  /*02e0*/  ISETP.NE.U32.AND P0, PT, R11, 0x1, PT ;  /* 0x000000010b00780c */ /* 0x000fe20003f05070 */
[----:B------:R-:W-:-:S03]  /*02f0*/  IMAD R11, R10, 0x5, RZ ;  /* 0x000000050a0b7824 */ /* 0x000fc600078e02ff */
[----:B------:R-:W-:Y:S01]  /*0300*/  R2P PR, R24, 0x7e ;  /* 0x0000007e18007804 */ /* 0x000fe20000000000 */
[----:B------:R-:W-:-:S08]  /*0310*/  IMAD.WIDE.U32 R10, R11, 0x4, R8 ;  /* 0x000000040b0a7825 */ /* 0x000fd000078e0008 */
[----:B------:R-:W2:Y:S04]  /*0320*/  @!P0 LDG.E R18, desc[UR4][R10.64] ;  /* 0x000000040a128981 */ /* 0x000ea8000c1e1900 */
[----:B------:R-:W3:Y:S04]  /*0330*/  @!P0 LDG.E R20, desc[UR4][R10.64+0x10] ;  /* 0x000010040a148981 */ /* 0x000ee8000c1e1900 */
[----:B------:R-:W4:Y:S04]  /*0340*/  @P1 LDG.E R22, desc[UR4][R10.64+0x14] ;  /* 0x000014040a161981 */ /* 0x000f28000c1e1900 */
[----:B------:R-:W4:Y:S04]  /*0350*/  @P2 LDG.E R26, desc[UR4][R10.64+0x28] ;  /* 0x000028040a1a2981 */ /* 0x000f28000c1e1900 */
[----:B------:R-:W4:Y:S04]  /*0360*/  @!P0 LDG.E R21, desc[UR4][R10.64+0x4] ;  /* 0x000004040a158981 */ /* 0x000f28000c1e1900 */
[----:B------:R-:W4:Y:S04]  /*0370*/  @!P0 LDG.E R23, desc[UR4][R10.64+0xc] ;  /* 0x00000c040a178981 */ /* 0x000f28000c1e1900 */
[----:B------:R-:W4:Y:S04]  /*0380*/  @P1 LDG.E R25, desc[UR4][R10.64+0x18] ;  /* 0x000018040a191981 */ /* 0x000f28000c1e1900 */
[----:B------:R-:W4:Y:S04]  /*0390*/  @P3 LDG.E R28, desc[UR4][R10.64+0x3c] ;  /* 0x00003c040a1c3981 */ /* 0x000f28000c1e1900 */
[----:B------:R-:W4:Y:S01]  /*03a0*/  @P6 LDG.E R27, desc[UR4][R10.64+0x7c] ;  /* 0x00007c040a1b6981 */ /* 0x000f22000c1e1900 */
[----:B--2---:R-:W-:-:S03]  /*03b0*/  @!P0 LOP3.LUT R15, R15, R18, RZ, 0x3c, !PT ;  /* 0x000000120f0f8212 */ /* 0x004fc600078e3cff */
[----:B------:R-:W2:Y:S01]  /*03c0*/  @!P0 LDG.E R18, desc[UR4][R10.64+0x8] ;  /* 0x000008040a128981 */ /* 0x000ea2000c1e1900 */
[----:B---3--:R-:W-:-:S03]  /*03d0*/  @!P0 LOP3.LUT R3, R3, R20, RZ, 0x3c, !PT ;  /* 0x0000001403038212 */ /* 0x008fc600078e3cff */
[----:B------:R-:W3:Y:S01]  /*03e0*/  @P1 LDG.E R20, desc[UR4][R10.64+0x24] ;  /* 0x000024040a141981 */ /* 0x000ee2000c1e1900 */
[----:B----4-:R-:W-:-:S03]  /*03f0*/  @P1 LOP3.LUT R15, R15, R22, RZ, 0x3c, !PT ;  /* 0x000000160f0f1212 */ /* 0x010fc600078e3cff */
[----:B------:R-:W4:Y:S01]  /*0400*/  @P2 LDG.E R22, desc[UR4][R10.64+0x38] ;  /* 0x000038040a162981 */ /* 0x000f22000c1e1900 */
[----:B------:R-:W-:-:S03]  /*0410*/  @P2 LOP3.LUT R15, R15, R26, RZ, 0x3c, !PT ;  /* 0x0000001a0f0f2212 */ /* 0x000fc600078e3cff */
[----:B------:R-:W4:Y:S01]  /*0420*/  @P4 LDG.E R26, desc[UR4][R10.64+0x50] ;  /* 0x000050040a1a4981 */ /* 0x000f22000c1e1900 */
[----:B------:R-:W-:-:S03]  /*0430*/  @!P0 LOP3.LUT R4, R4, R21, RZ, 0x3c, !PT ;  /* 0x0000001504048212 */ /* 0x000fc600078e3cff */
[----:B------:R-:W4:Y:S01]  /*0440*/  @P1 LDG.E R21, desc[UR4][R10.64+0x20] ;  /* 0x000020040a151981 */ /* 0x000f22000c1e1900 */
[----:B------:R-:W-:-:S03]  /*0450*/  @!P0 LOP3.LUT R2, R2, R23, RZ, 0x3c, !PT ;  /* 0x0000001702028212 */ /* 0x000fc600078e3cff */
[----:B------:R-:W4:Y:S01]  /*0460*/  @P2 LDG.E R23, desc[UR4][R10.64+0x2c] ;  /* 0x00002c040a172981 */ /* 0x000f22000c1e1900 */
[----:B------:R-:W-:-:S03]  /*0470*/  @P1 LOP3.LUT R4, R4, R25, RZ, 0x3c, !PT ;  /* 0x0000001904041212 */ /* 0x000fc600078e3cff */
[----:B------:R-:W4:Y:S01]  /*0480*/  @P2 LDG.E R25, desc[UR4][R10.64+0x34] ;  /* 0x000034040a192981 */ /* 0x000f22000c1e1900 */
[----:B--2---:R-:W-:-:S03]  /*0490*/  @!P0 LOP3.LUT R5, R5, R18, RZ, 0x3c, !PT ;  /* 0x0000001205058212 */ /* 0x004fc600078e3cff */
[----:B------:R-:W2:Y:S01]  /*04a0*/  @P1 LDG.E R18, desc[UR4][R10.64+0x1c] ;  /* 0x00001c040a121981 */ /* 0x000ea2000c1e1900 */
[----:B---3--:R-:W-:-:S03]  /*04b0*/  @P1 LOP3.LUT R3, R3, R20, RZ, 0x3c, !PT ;  /* 0x0000001403031212 */ /* 0x008fc600078e3cff */
[----:B------:R-:W3:Y:S01]  /*04c0*/  @P2 LDG.E R20, desc[UR4][R10.64+0x30] ;  /* 0x000030040a142981 */ /* 0x000ee2000c1e1900 */
[----:B----4-:R-:W-:-:S03]  /*04d0*/  @P2 LOP3.LUT R3, R3, R22, RZ, 0x3c, !PT ;  /* 0x0000001603032212 */ /* 0x010fc600078e3cff */
[----:B------:R-:W4:Y:S01]  /*04e0*/  @P3 LDG.E R22, desc[UR4][R10.64+0x4c] ;  /* 0x00004c040a163981 */ /* 0x000f22000c1e1900 */
[----:B------:R-:W-:-:S04]  /*04f0*/  @P3 LOP3.LUT R15, R15, R28, RZ, 0x3c, !PT ;  /* 0x0000001c0f0f3212 */ /* 0x000fc800078e3cff */
[----:B------:R-:W-:Y:S02]  /*0500*/  @P4 LOP3.LUT R15, R15, R26, RZ, 0x3c, !PT ;  /* 0x0000001a0f0f4212 */ /* 0x000fe400078e3cff */
[----:B------:R-:W-:Y:S01]  /*0510*/  @P1 LOP3.LUT R2, R2, R21, RZ, 0x3c, !PT ;  /* 0x0000001502021212 */ /* 0x000fe200078e3cff */
[----:B------:R-:W4:Y:S04]  /*0520*/  @P5 LDG.E R26, desc[UR4][R10.64+0x64] ;  /* 0x000064040a1a5981 */ /* 0x000f28000c1e1900 */
[----:B------:R-:W4:Y:S01]  /*0530*/  @P3 LDG.E R21, desc[UR4][R10.64+0x40] ;  /* 0x000040040a153981 */ /* 0x000f22000c1e1900 */
[----:B------:R-:W-:Y:S02]  /*0540*/  @P2 LOP3.LUT R4, R4, R23, RZ, 0x3c, !PT ;  /* 0x0000001704042212 */ /* 0x000fe400078e3cff */
[----:B------:R-:W-:Y:S01]  /*0550*/  @P2 LOP3.LUT R2, R2, R25, RZ, 0x3c, !PT ;  /* 0x0000001902022212 */ /* 0x000fe200078e3cff */
[----:B------:R-:W4:Y:S04]  /*0560*/  @P3 LDG.E R23, desc[UR4][R10.64+0x48] ;  /* 0x000048040a173981 */ /* 0x000f28000c1e1900 */
[----:B------:R-:W4:Y:S01]  /*0570*/  @P4 LDG.E R25, desc[UR4][R10.64+0x54] ;  /* 0x000054040a194981 */ /* 0x000f22000c1e1900 */
[----:B--2---:R-:W-:-:S03]  /*0580*/  @P1 LOP3.LUT R5, R5, R18, RZ, 0x3c, !PT ;  /* 0x0000001205051212 */ /* 0x004fc600078e3cff */
[----:B------:R-:W2:Y:S01]  /*0590*/  @P3 LDG.E R18, desc[UR4][R10.64+0x44] ;  /* 0x000044040a123981 */ /* 0x000ea2000c1e1900 */
[----:B---3--:R-:W-:-:S03]  /*05a0*/  @P2 LOP3.LUT R5, R5, R20, RZ, 0x3c, !PT ;  /* 0x0000001405052212 */ /* 0x008fc600078e3cff */
[----:B------:R-:W3:Y:S01]  /*05b0*/  @P4 LDG.E R20, desc[UR4][R10.64+0x58] ;  /* 0x000058040a144981 */ /* 0x000ee2000c1e1900 */
[----:B----4-:R-:W-:-:S03]  /*05c0*/  @P3 LOP3.LUT R3, R3, R22, RZ, 0x3c, !PT ;  /* 0x0000001603033212 */ /* 0x010fc600078e3cff */
[----:B------:R-:W4:Y:S01]  /*05d0*/  @P4 LDG.E R22, desc[UR4][R10.64+0x60] ;  /* 0x000060040a164981 */ /* 0x000f22000c1e1900 */
[----:B------:R-:W-:Y:S02]  /*05e0*/  LOP3.LUT P0, RZ, R24, 0x80, RZ, 0xc0, !PT ;  /* 0x0000008018ff7812 */ /* 0x000fe4000780c0ff */
[----:B------:R-:W-:Y:S02]  /*05f0*/  @P5 LOP3.LUT R15, R15, R26, RZ, 0x3c, !PT ;  /* 0x0000001a0f0f5212 */ /* 0x000fe400078e3cff */
[----:B------:R-:W4:Y:S01]  /*0600*/  @P6 LDG.E R26, desc[UR4][R10.64+0x78] ;  /* 0x000078040a1a6981 */ /* 0x000f22000c1e1900 */
[----:B------:R-:W-:-:S03]  /*0610*/  @P3 LOP3.LUT R4, R4, R21, RZ, 0x3c, !PT ;  /* 0x0000001504043212 */ /* 0x000fc600078e3cff */
[----:B------:R-:W4:Y:S01]  /*0620*/  @P4 LDG.E R21, desc[UR4][R10.64+0x5c] ;  /* 0x00005c040a154981 */ /* 0x000f22000c1e1900 */
[----:B------:R-:W-:-:S03]  /*0630*/  @P3 LOP3.LUT R2, R2, R23, RZ, 0x3c, !PT ;  /* 0x0000001702023212 */ /* 0x000fc600078e3cff */
[----:B------:R-:W4:Y:S01]  /*0640*/  @P5 LDG.E R23, desc[UR4][R10.64+0x68] ;  /* 0x000068040a175981 */ /* 0x000f22000c1e1900 */
[----:B------:R-:W-:-:S03]  /*0650*/  @P4 LOP3.LUT R4, R4, R25, RZ, 0x3c, !PT ;  /* 0x0000001904044212 */ /* 0x000fc600078e3cff */
[----:B------:R-:W4:Y:S01]  /*0660*/  @P5 LDG.E R25, desc[UR4][R10.64+0x70] ;  /* 0x000070040a195981 */ /* 0x000f22000c1e1900 */
[----:B--2---:R-:W-:-:S03]  /*0670*/  @P3 LOP3.LUT R5, R5, R18, RZ, 0x3c, !PT ;  /* 0x0000001205053212 */ /* 0x004fc600078e3cff */
[----:B------:R-:W2:Y:S01]  /*0680*/  @P5 LDG.E R18, desc[UR4][R10.64+0x6c] ;  /* 0x00006c040a125981 */ /* 0x000ea2000c1e1900 */
[----:B---3--:R-:W-:-:S03]  /*0690*/  @P4 LOP3.LUT R5, R5, R20, RZ, 0x3c, !PT ;  /* 0x0000001405054212 */ /* 0x008fc600078e3cff */
[----:B------:R-:W3:Y:S01]  /*06a0*/  @P5 LDG.E R20, desc[UR4][R10.64+0x74] ;  /* 0x000074040a145981 */ /* 0x000ee2000c1e1900 */
[----:B----4-:R-:W-:-:S03]  /*06b0*/  @P4 LOP3.LUT R3, R3, R22, RZ, 0x3c, !PT ;  /* 0x0000001603034212 */ /* 0x010fc600078e3cff */
[----:B------:R-:W4:Y:S01]  /*06c0*/  @P0 LDG.E R22, desc[UR4][R10.64+0x8c] ;  /* 0x00008c040a160981 */ /* 0x000f22000c1e1900 */
[----:B------:R-:W-:-:S03]  /*06d0*/  @P6 LOP3.LUT R15, R15, R26, RZ, 0x3c, !PT ;  /* 0x0000001a0f0f6212 */ /* 0x000fc600078e3cff */
        /* <DEDUP_REMOVED lines=13> */
[----:B------:R-:W-:Y:S02]  /*07b0*/  @P6 LOP3.LUT R4, R4, R27, RZ, 0x3c, !PT ;  /* 0x0000001b04046212 */ /* 0x000fe400078e3cff */
[----:B------:R-:W-:Y:S02]  /*07c0*/  @P6 LOP3.LUT R2, R2, R21, RZ, 0x3c, !PT ;  /* 0x0000001502026212 */ /* 0x000fe400078e3cff */
[----:B------:R-:W-:Y:S02]  /*07d0*/  @P0 LOP3.LUT R4, R4, R23, RZ, 0x3c, !PT ;  /* 0x0000001704040212 */ /* 0x000fe400078e3cff */
[----:B------:R-:W-:Y:S02]  /*07e0*/  @P0 LOP3.LUT R2, R2, R25, RZ, 0x3c, !PT ;  /* 0x0000001902020212 */ /* 0x000fe400078e3cff */
[----:B--2---:R-:W-:Y:S02]  /*07f0*/  @P6 LOP3.LUT R5, R5, R18, RZ, 0x3c, !PT ;  /* 0x0000001205056212 */ /* 0x004fe400078e3cff */
[----:B---3--:R-:W-:-:S02]  /*0800*/  @P6 LOP3.LUT R3, R3, R20, RZ, 0x3c, !PT ;  /* 0x0000001403036212 */ /* 0x008fc400078e3cff */
[----:B----4-:R-:W-:Y:S02]  /*0810*/  @P0 LOP3.LUT R5, R5, R22, RZ, 0x3c, !PT ;  /* 0x0000001605050212 */ /* 0x010fe400078e3cff */
[----:B------:R-:W-:Y:S02]  /*0820*/  @P0 LOP3.LUT R3, R3, R26, RZ, 0x3c, !PT ;  /* 0x0000001a03030212 */ /* 0x000fe400078e3cff */
[----:B------:R-:W-:-:S13]  /*0830*/  R2P PR, R24.B1, 0x7f ;  /* 0x0000007f18007804 */ /* 0x000fda0000001000 */
[----:B------:R-:W2:Y:S04]  /*0840*/  @P0 LDG.E R18, desc[UR4][R10.64+0xa0] ;  /* 0x0000a0040a120981 */ /* 0x000ea8000c1e1900 */
[----:B------:R-:W3:Y:S04]  /*0850*/  @P1 LDG.E R22, desc[UR4][R10.64+0xb4] ;  /* 0x0000b4040a161981 */ /* 0x000ee8000c1e1900 */
[----:B------:R-:W4:Y:S04]  /*0860*/  @P2 LDG.E R26, desc[UR4][R10.64+0xc8] ;  /* 0x0000c8040a1a2981 */ /* 0x000f28000c1e1900 */
[----:B------:R-:W4:Y:S04]  /*0870*/  @P3 LDG.E R28, desc[UR4][R10.64+0xdc] ;  /* 0x0000dc040a1c3981 */ /* 0x000f28000c1e1900 */
[----:B------:R-:W4:Y:S04]  /*0880*/  @P0 LDG.E R23, desc[UR4][R10.64+0xa4] ;  /* 0x0000a4040a170981 */ /* 0x000f28000c1e1900 */
[----:B------:R-:W4:Y:S04]  /*0890*/  @P0 LDG.E R20, desc[UR4][R10.64+0xa8] ;  /* 0x0000a8040a140981 */ /* 0x000f28000c1e1900 */
[----:B------:R-:W4:Y:S04]  /*08a0*/  @P4 LDG.E R25, desc[UR4][R10.64+0xf0] ;  /* 0x0000f0040a194981 */ /* 0x000f28000c1e1900 */
        /* <DEDUP_REMOVED lines=21> */
[----:B------:R-:W-:Y:S02]  /*0a00*/  LOP3.LUT P0, RZ, R24, 0x8000, RZ, 0xc0, !PT ;  /* 0x0000800018ff7812 */ /* 0x000fe4000780c0ff */
[----:B----4-:R-:W-:Y:S01]  /*0a10*/  @P5 LOP3.LUT R15, R15, R26, RZ, 0x3c, !PT ;  /* 0x0000001a0f0f5212 */ /* 0x010fe200078e3cff */
[----:B------:R-:W4:Y:S04]  /*0a20*/  @P3 LDG.E R24, desc[UR4][R10.64+0xe4] ;  /* 0x0000e4040a183981 */ /* 0x000f28000c1e1900 */
[----:B------:R-:W2:Y:S01]  /*0a30*/  @P6 LDG.E R26, desc[UR4][R10.64+0x118] ;  /* 0x000118040a1a6981 */ /* 0x000ea2000c1e1900 */
        /* <DEDUP_REMOVED lines=8> */
[----:B---3--:R-:W-:-:S03]  /*0ac0*/  @P2 LOP3.LUT R3, R3, R22, RZ, 0x3c, !PT ;  /* 0x0000001603032212 */ /* 0x008fc600078e3cff */
[----:B------:R-:W3:Y:S01]  /*0ad0*/  @P4 LDG.E R22, desc[UR4][R10.64+0x100] ;  /* 0x000100040a164981 */ /* 0x000ee2000c1e1900 */
[----:B--2---:R-:W-:-:S03]  /*0ae0*/  @P6 LOP3.LUT R15, R15, R26, RZ, 0x3c, !PT ;  /* 0x0000001a0f0f6212 */ /* 0x004fc600078e3cff */
[----:B------:R-:W2:Y:S01]  /*0af0*/  @P0 LDG.E R26, desc[UR4][R10.64+0x12c] ;  /* 0x00012c040a1a0981 */ /* 0x000ea2000c1e1900 */
[----:B----4-:R-:W-:-:S03]  /*0b00*/  @P2 LOP3.LUT R2, R2, R23, RZ, 0x3c, !PT ;  /* 0x0000001702022212 */ /* 0x010fc600078e3cff */
[----:B------:R-:W4:Y:S01]  /*0b10*/  @P4 LDG.E R23, desc[UR4][R10.64+0xfc] ;  /* 0x0000fc040a174981 */ /* 0x000f22000c1e1900 */
[----:B------:R-:W-:-:S03]  /*0b20*/  @P2 LOP3.LUT R5, R5, R20, RZ, 0x3c, !PT ;  /* 0x0000001405052212 */ /* 0x000fc600078e3cff */
[----:B------:R-:W4:Y:S01]  /*0b30*/  @P4 LDG.E R20, desc[UR4][R10.64+0xf8] ;  /* 0x0000f8040a144981 */ /* 0x000f22000c1e1900 */
[----:B------:R-:W-:Y:S02]  /*0b40*/  @P3 LOP3.LUT R2, R2, R27, RZ, 0x3c, !PT ;  /* 0x0000001b02023212 */ /* 0x000fe400078e3cff */
[----:B------:R-:W-:Y:S01]  /*0b50*/  @P3 LOP3.LUT R4, R4, R25, RZ, 0x3c, !PT ;  /* 0x0000001904043212 */ /* 0x000fe200078e3cff */
[----:B------:R-:W4:Y:S01]  /*0b60*/  @P5 LDG.E R27, desc[UR4][R10.64+0x110] ;  /* 0x000110040a1b5981 */ /* 0x000f22000c1e1900 */
[----:B------:R-:W-:-:S03]  /*0b70*/  @P3 LOP3.LUT R5, R5, R24, RZ, 0x3c, !PT ;  /* 0x0000001805053212 */ /* 0x000fc600078e3cff */
[----:B------:R-:W4:Y:S04]  /*0b80*/  @P5 LDG.E R25, desc[UR4][R10.64+0x108] ;  /* 0x000108040a195981 */ /* 0x000f28000c1e1900 */
        /* <DEDUP_REMOVED lines=19> */
[----:B------:R-:W-:-:S05]  /*0cc0*/  VIADD R19, R19, 0x10 ;  /* 0x0000001013137836 */ /* 0x000fca0000000000 */
[----:B------:R-:W-:Y:S02]  /*0cd0*/  ISETP.NE.AND P1, PT, R19, 0x20, PT ;  /* 0x000000201300780c */ /* 0x000fe40003f25270 */
[----:B------:R-:W-:Y:S02]  /*0ce0*/  @P5 LOP3.LUT R3, R3, R18, RZ, 0x3c, !PT ;  /* 0x0000001203035212 */ /* 0x000fe400078e3cff */
[----:B------:R-:W-:Y:S02]  /*0cf0*/  @P6 LOP3.LUT R4, R4, R21, RZ, 0x3c, !PT ;  /* 0x0000001504046212 */ /* 0x000fe400078e3cff */
[----:B---3--:R-:W-:-:S04]  /*0d00*/  @P6 LOP3.LUT R3, R3, R22, RZ, 0x3c, !PT ;  /* 0x0000001603036212 */ /* 0x008fc800078e3cff */
[----:B--2---:R-:W-:Y:S02]  /*0d10*/  @P0 LOP3.LUT R3, R3, R26, RZ, 0x3c, !PT ;  /* 0x0000001a03030212 */ /* 0x004fe400078e3cff */
[----:B----4-:R-:W-:Y:S02]  /*0d20*/  @P6 LOP3.LUT R2, R2, R23, RZ, 0x3c, !PT ;  /* 0x0000001702026212 */ /* 0x010fe400078e3cff */
[----:B------:R-:W-:Y:S02]  /*0d30*/  @P6 LOP3.LUT R5, R5, R20, RZ, 0x3c, !PT ;  /* 0x0000001405056212 */ /* 0x000fe400078e3cff */
[----:B------:R-:W-:Y:S02]  /*0d40*/  @P0 LOP3.LUT R2, R2, R27, RZ, 0x3c, !PT ;  /* 0x0000001b02020212 */ /* 0x000fe400078e3cff */
[----:B------:R-:W-:Y:S02]  /*0d50*/  @P0 LOP3.LUT R4, R4, R25, RZ, 0x3c, !PT ;  /* 0x0000001904040212 */ /* 0x000fe400078e3cff */
[----:B------:R-:W-:Y:S01]  /*0d60*/  @P0 LOP3.LUT R5, R5, R24, RZ, 0x3c, !PT ;  /* 0x0000001805050212 */ /* 0x000fe200078e3cff */
[----:B------:R-:W-:Y:S06]  /*0d70*/  @P1 BRA `(.L_x_51) ;  /* 0xfffffff400481947 */ /* 0x000fec000383ffff */
[----:B------:R-:W-:-:S05]  /*0d80*/  VIADD R17, R17, 0x1 ;  /* 0x0000000111117836 */ /* 0x000fca0000000000 */
[----:B------:R-:W-:-:S13]  /*0d90*/  ISETP.NE.AND P0, PT, R17, 0x5, PT ;  /* 0x000000051100780c */ /* 0x000fda0003f05270 */
[----:B------:R-:W-:Y:S05]  /*0da0*/  @P0 BRA `(.L_x_52) ;  /* 0xfffffff400300947 */ /* 0x000fea000383ffff */
[----:B------:R1:W-:Y:S01]  /*0db0*/  STG.E.64 desc[UR4][R6.64+0x8], R4 ;  /* 0x0000080406007986 */ /* 0x0003e2000c101b04 */
[----:B------:R-:W-:Y:S01]  /*0dc0*/  VIADD R14, R14, 0x1 ;  /* 0x000000010e0e7836 */ /* 0x000fe20000000000 */
[----:B------:R-:W-:Y:S02]  /*0dd0*/  LOP3.LUT R11, R13, 0x3, RZ, 0xc0, !PT ;  /* 0x000000030d0b7812 */ /* 0x000fe400078ec0ff */
[----:B------:R1:W-:Y:S02]  /*0de0*/  STG.E.64 desc[UR4][R6.64+0x10], R2 ;  /* 0x0000100206007986 */ /* 0x0003e4000c101b04 */
[----:B------:R-:W-:Y:S02]  /*0df0*/  ISETP.GE.U32.AND P0, PT, R14, R11, PT ;  /* 0x0000000b0e00720c */ /* 0x000fe40003f06070 */
[----:B------:R1:W-:Y:S11]  /*0e00*/  STG.E desc[UR4][R6.64+0x4], R15 ;  /* 0x0000040f06007986 */ /* 0x0003f6000c101904 */
[----:B------:R-:W-:Y:S05]  /*0e10*/  @!P0 BRA `(.L_x_53) ;  /* 0xfffffff400048947 */ /* 0x000fea000383ffff */
.L_x_50:
[----:B------:R-:W-:Y:S05]  /*0e20*/  BSYNC.RECONVERGENT B1 ;  /* 0x0000000000017941 */ /* 0x000fea0003800200 */
.L_x_49:
[C---:B------:R-:W-:Y:S01]  /*0e30*/  ISETP.GT.U32.AND P0, PT, R13.reuse, 0x3, PT ;  /* 0x000000030d00780c */ /* 0x040fe20003f04070 */
[----:B------:R-:W-:Y:S01]  /*0e40*/  VIADD R12, R12, 0x1 ;  /* 0x000000010c0c7836 */ /* 0x000fe20000000000 */
[--C-:B------:R-:W-:Y:S02]  /*0e50*/  SHF.R.U64 R13, R13, 0x2, R0.reuse ;  /* 0x000000020d0d7819 */ /* 0x100fe40000001200 */
[----:B------:R-:W-:Y:S02]  /*0e60*/  ISETP.GT.U32.AND.EX P0, PT, R0, RZ, PT, P0 ;  /* 0x000000ff0000720c */ /* 0x000fe40003f04100 */
[----:B------:R-:W-:-:S11]  /*0e70*/  SHF.R.U32.HI R0, RZ, 0x2, R0 ;  /* 0x00000002ff007819 */ /* 0x000fd60000011600 */
[----:B------:R-:W-:Y:S05]  /*0e80*/  @P0 BRA `(.L_x_54) ;  /* 0xfffffff000c80947 */ /* 0x000fea000383ffff */
.L_x_48:
[----:B------:R-:W-:Y:S05]  /*0e90*/  BSYNC.RECONVERGENT B0 ;  /* 0x0000000000007941 */ /* 0x000fea0003800200 */
.L_x_47:
[----:B------:R-:W-:Y:S04]  /*0ea0*/  STG.E.64 desc[UR4][R6.64+0x18], RZ ;  /* 0x000018ff06007986 */ /* 0x000fe8000c101b04 */
[----:B------:R-:W-:Y:S04]  /*0eb0*/  STG.E desc[UR4][R6.64+0x20], RZ ;  /* 0x000020ff06007986 */ /* 0x000fe8000c101904 */
[----:B------:R-:W-:Y:S01]  /*0ec0*/  STG.E.64 desc[UR4][R6.64+0x28], RZ ;  /* 0x000028ff06007986 */ /* 0x000fe2000c101b04 */
[----:B------:R-:W-:Y:S05]  /*0ed0*/  EXIT ;  /* 0x000000000000794d */ /* 0x000fea0003800000 */
.L_x_55:
        /* <DEDUP_REMOVED lines=10> */
.L_x_59:


//--------------------- .nv.global.init           --------------------------
	.section	.nv.global.init,"aw",@progbits
	.align	4
.nv.global.init:
	.type		mrg32k3aM1SubSeq,@object
	.size		mrg32k3aM1SubSeq,(mrg32k3aM2SubSeq - mrg32k3aM1SubSeq)
mrg32k3aM1SubSeq:
        /*0000*/ 	.byte	0x0b, 0xcc, 0xee, 0x04, 0x73, 0x29, 0x8b, 0x6f, 0xf6, 0x53, 0x03, 0xf6, 0x23, 0xf6, 0xea, 0xda
        /* <DEDUP_REMOVED lines=125> */
	.type		mrg32k3aM2SubSeq,@object
	.size		mrg32k3aM2SubSeq,(mrg32k3aM1 - mrg32k3aM2SubSeq)
mrg32k3aM2SubSeq:
        /* <DEDUP_REMOVED lines=126> */
	.type		mrg32k3aM1,@object
	.size		mrg32k3aM1,(mrg32k3aM1Seq - mrg32k3aM1)
mrg32k3aM1:
        /* <DEDUP_REMOVED lines=144> */
	.type		mrg32k3aM1Seq,@object
	.size		mrg32k3aM1Seq,(mrg32k3aM2 - mrg32k3aM1Seq)
mrg32k3aM1Seq:
        /* <DEDUP_REMOVED lines=144> */
	.type		mrg32k3aM2,@object
	.size		mrg32k3aM2,(mrg32k3aM2Seq - mrg32k3aM2)
mrg32k3aM2:
        /* <DEDUP_REMOVED lines=144> */
	.type		mrg32k3aM2Seq,@object
	.size		mrg32k3aM2Seq,(precalc_xorwow_matrix - mrg32k3aM2Seq)
mrg32k3aM2Seq:
        /* <DEDUP_REMOVED lines=144> */
	.type		precalc_xorwow_matrix,@object
	.size		precalc_xorwow_matrix,(precalc_xorwow_offset_matrix - precalc_xorwow_matrix)
precalc_xorwow_matrix:
        /* <DEDUP_REMOVED lines=6400> */
	.type		precalc_xorwow_offset_matrix,@object
	.size		precalc_xorwow_offset_matrix,(.L_1 - precalc_xorwow_offset_matrix)
precalc_xorwow_offset_matrix:
        /* <DEDUP_REMOVED lines=6400> */
.L_1:


//--------------------- .nv.shared.reserved.0     --------------------------
	.section	.nv.shared.reserved.0,"aw",@nobits
	.weak		__nv_reservedSMEM_offset_0_alias
	.size		__nv_reservedSMEM_offset_0_alias, 0, 64
	.other		__nv_reservedSMEM_offset_0_alias,@"STO_CUDA_RESERVED_SHARED STV_DEFAULT"
__nv_reservedSMEM_offset_0_alias:
	.zero		0
	.zero		64


//--------------------- .nv.global                --------------------------
	.section	.nv.global,"aw",@nobits
	.align	8
.nv.global:
	.type		globalStates,@object
	.size		globalStates,(.L_9 - globalStates)
globalStates:
	.zero		49152
.L_9:


//--------------------- .nv.constant0._Z14GPU_SimulationP5Agentifffff --------------------------
	.section	.nv.constant0._Z14GPU_SimulationP5Agentifffff,"a",@progbits
	.sectionflags	@""
	.align	4
.nv.constant0._Z14GPU_SimulationP5Agentifffff:
	.zero		928


//--------------------- .nv.constant0._Z11setupStatesv --------------------------
	.section	.nv.constant0._Z11setupStatesv,"a",@progbits
	.sectionflags	@""
	.align	4
.nv.constant0._Z11setupStatesv:
	.zero		896


//--------------------- SYMBOLS --------------------------

	.type		.nv.reservedSmem.offset0,@object
	.size		.nv.reservedSmem.offset0,0x4
